//
// Generated by NVIDIA NVVM Compiler
//
// Compiler Build ID: CL-36424714
// Cuda compilation tools, release 13.0, V13.0.88
// Based on NVVM 20.0.0
//

.version 9.0
.target sm_100
.address_size 64

	// .globl	persistent_render_kernel
.global .align 4 .b8 __cudart_i2opi_f[24] = {65, 144, 67, 60, 153, 149, 98, 219, 192, 221, 52, 245, 209, 87, 39, 252, 41, 21, 68, 78, 110, 131, 249, 162};

.visible .entry persistent_render_kernel(
	.param .u64 .ptr .align 1 persistent_render_kernel_param_0,
	.param .u64 .ptr .align 1 persistent_render_kernel_param_1,
	.param .u64 .ptr .align 1 persistent_render_kernel_param_2,
	.param .u64 .ptr .align 1 persistent_render_kernel_param_3,
	.param .u64 .ptr .align 1 persistent_render_kernel_param_4,
	.param .u64 .ptr .align 1 persistent_render_kernel_param_5,
	.param .u32 persistent_render_kernel_param_6,
	.param .u32 persistent_render_kernel_param_7,
	.param .u32 persistent_render_kernel_param_8
)
{
	.local .align 4 .b8 	__local_depot0[28];
	.reg .b64 	%SP;
	.reg .b64 	%SPL;
	.reg .pred 	%p<193>;
	.reg .b16 	%rs<507>;
	.reg .b32 	%r<775>;
	.reg .b32 	%f<1087>;
	.reg .b64 	%rd<247>;
	.reg .b64 	%fd<5>;

	mov.u64 	%SPL, __local_depot0;
	ld.param.u64 	%rd29, [persistent_render_kernel_param_0];
	ld.param.u64 	%rd30, [persistent_render_kernel_param_1];
	ld.param.u64 	%rd31, [persistent_render_kernel_param_2];
	ld.param.u64 	%rd32, [persistent_render_kernel_param_3];
	ld.param.u64 	%rd33, [persistent_render_kernel_param_4];
	ld.param.u32 	%r104, [persistent_render_kernel_param_6];
	ld.param.u32 	%r105, [persistent_render_kernel_param_7];
	ld.param.u32 	%r108, [persistent_render_kernel_param_8];
	cvta.to.global.u64 	%rd1, %rd29;
	cvta.to.global.u64 	%rd2, %rd33;
	cvta.to.global.u64 	%rd3, %rd32;
	cvta.to.global.u64 	%rd4, %rd30;
	cvta.to.global.u64 	%rd5, %rd31;
	add.u64 	%rd6, %SPL, 0;
	add.u64 	%rd7, %SPL, 0;
	// begin inline asm
	mov.u32 %r106, %envreg2;
	// end inline asm
	cvt.u64.u32 	%rd36, %r106;
	// begin inline asm
	mov.u32 %r107, %envreg1;
	// end inline asm
	cvt.u64.u32 	%rd37, %r107;
	shl.b64 	%rd38, %rd37, 32;
	or.b64  	%rd8, %rd38, %rd36;
	mov.u32 	%r1, %ctaid.x;
	mov.u32 	%r109, %ntid.x;
	mov.u32 	%r2, %tid.x;
	mad.lo.s32 	%r3, %r1, %r109, %r2;
	mov.u32 	%r4, %nctaid.x;
	mul.lo.s32 	%r110, %r109, %r4;
	add.s32 	%r111, %r110, %r108;
	add.s32 	%r112, %r111, -1;
	div.u32 	%r113, %r112, %r110;
	mul.lo.s32 	%r5, %r113, %r3;
	add.s32 	%r114, %r5, %r113;
	min.s32 	%r6, %r114, %r108;
	// begin inline asm
	mov.u64 	%rd28, %clock64;
	// end inline asm
	ld.volatile.global.u32 	%r115, [%rd3];
	setp.ne.s32 	%p10, %r115, 0;
	@%p10 bra 	$L__BB0_205;
	add.s64 	%rd9, %rd8, 4;
	mov.u32 	%r116, %tid.y;
	add.s32 	%r117, %r2, %r116;
	mov.u32 	%r118, %tid.z;
	or.b32  	%r7, %r117, %r118;
	mov.u32 	%r119, %nctaid.y;
	mul.lo.s32 	%r120, %r4, %r119;
	mov.u32 	%r121, %nctaid.z;
	mul.lo.s32 	%r122, %r120, %r121;
	mov.u32 	%r123, %ctaid.y;
	add.s32 	%r124, %r1, %r123;
	mov.u32 	%r125, %ctaid.z;
	neg.s32 	%r126, %r125;
	setp.eq.s32 	%p11, %r124, %r126;
	sub.s32 	%r127, -2147483647, %r122;
	selp.b32 	%r8, %r127, 1, %p11;
	add.s32 	%r9, %r105, -1;
	add.s32 	%r10, %r104, -1;
	sub.s32 	%r128, %r6, %r5;
	not.b32 	%r129, %r5;
	add.s32 	%r11, %r6, %r129;
	add.s32 	%r12, %r5, 1;
	and.b32  	%r13, %r128, 3;
	add.s32 	%r14, %r5, 2;
	add.s32 	%r15, %r5, 3;
	mul.wide.s32 	%rd39, %r5, 16;
	add.s64 	%rd10, %rd4, %rd39;
$L__BB0_2:
	setp.ne.s32 	%p12, %r3, 0;
	// begin inline asm
	mov.u64 	%rd40, %clock64;
	// end inline asm
	@%p12 bra 	$L__BB0_7;
	ld.global.u32 	%r130, [%rd3+112];
	and.b32  	%r131, %r130, 128;
	setp.eq.s32 	%p13, %r131, 0;
	@%p13 bra 	$L__BB0_6;
	ld.global.f32 	%f405, [%rd3+16];
	ld.global.v2.f32 	{%f1, %f2}, [%rd3+88];
	ld.global.v2.f32 	{%f406, %f407}, [%rd3+80];
	sub.f32 	%f408, %f1, %f406;
	mul.f32 	%f409, %f408, %f2;
	fma.rn.f32 	%f410, %f405, %f409, %f407;
	ld.global.f32 	%f411, [%rd3+96];
	mul.f32 	%f412, %f405, %f411;
	mov.f32 	%f413, 0f3F800000;
	sub.f32 	%f414, %f413, %f412;
	mul.f32 	%f415, %f410, %f414;
	fma.rn.f32 	%f416, %f405, %f415, %f406;
	st.global.v2.f32 	[%rd3+80], {%f416, %f415};
	abs.f32 	%f417, %f408;
	setp.geu.f32 	%p14, %f417, 0f3C23D70A;
	abs.f32 	%f418, %f415;
	setp.geu.f32 	%p15, %f418, 0f3C23D70A;
	or.pred  	%p16, %p14, %p15;
	@%p16 bra 	$L__BB0_6;
	mov.f32 	%f420, 0f00000000;
	st.global.v2.f32 	[%rd3+80], {%f1, %f420};
$L__BB0_6:
	ld.global.u64 	%rd41, [%rd3+24];
	add.s64 	%rd42, %rd41, 1;
	st.global.u64 	[%rd3+24], %rd42;
$L__BB0_7:
	setp.ne.s64 	%p17, %rd8, 0;
	@%p17 bra 	$L__BB0_9;
	// begin inline asm
	trap;
	// end inline asm
$L__BB0_9:
	setp.ne.s32 	%p18, %r7, 0;
	barrier.sync 	0;
	@%p18 bra 	$L__BB0_12;
	// begin inline asm
	atom.add.release.gpu.u32 %r132,[%rd9],%r8;
	// end inline asm
$L__BB0_11:
	// begin inline asm
	ld.acquire.gpu.u32 %r134,[%rd9];
	// end inline asm
	xor.b32  	%r135, %r134, %r132;
	setp.gt.s32 	%p19, %r135, -1;
	@%p19 bra 	$L__BB0_11;
$L__BB0_12:
	setp.le.s32 	%p20, %r6, %r5;
	barrier.sync 	0;
	@%p20 bra 	$L__BB0_25;
	sub.s32 	%r136, %r6, %r5;
	and.b32  	%r137, %r136, 1;
	setp.eq.b32 	%p21, %r137, 1;
	not.pred 	%p22, %p21;
	mov.u32 	%r749, %r5;
	@%p22 bra 	$L__BB0_17;
	mul.wide.s32 	%rd45, %r5, 16;
	add.s64 	%rd12, %rd5, %rd45;
	ld.global.u32 	%r138, [%rd3+112];
	and.b32  	%r139, %r138, 128;
	setp.eq.s32 	%p23, %r139, 0;
	@%p23 bra 	$L__BB0_16;
	ld.global.f32 	%f421, [%rd3+80];
	cvt.rzi.s32.f32 	%r140, %f421;
	div.s32 	%r141, %r5, %r104;
	add.s32 	%r142, %r140, %r141;
	min.s32 	%r143, %r9, %r142;
	max.s32 	%r144, %r143, 0;
	mul.lo.s32 	%r145, %r141, %r104;
	sub.s32 	%r146, %r5, %r145;
	mad.lo.s32 	%r147, %r144, %r104, %r146;
	mul.wide.s32 	%rd46, %r147, 16;
	add.s64 	%rd47, %rd1, %rd46;
	ld.global.u32 	%r148, [%rd47];
	ld.global.u32 	%r149, [%rd47+4];
	ld.global.u32 	%r150, [%rd47+8];
	ld.global.u32 	%r151, [%rd47+12];
	st.global.u32 	[%rd12], %r148;
	st.global.u32 	[%rd12+4], %r149;
	st.global.u32 	[%rd12+8], %r150;
	st.global.u32 	[%rd12+12], %r151;
	mov.u32 	%r749, %r12;
	bra.uni 	$L__BB0_17;
$L__BB0_16:
	add.s64 	%rd49, %rd1, %rd45;
	ld.global.u32 	%r152, [%rd49];
	ld.global.u32 	%r153, [%rd49+4];
	ld.global.u32 	%r154, [%rd49+8];
	ld.global.u32 	%r155, [%rd49+12];
	st.global.u32 	[%rd12], %r152;
	st.global.u32 	[%rd12+4], %r153;
	st.global.u32 	[%rd12+8], %r154;
	st.global.u32 	[%rd12+12], %r155;
	mov.u32 	%r749, %r12;
$L__BB0_17:
	setp.eq.s32 	%p24, %r11, 0;
	@%p24 bra 	$L__BB0_25;
$L__BB0_18:
	ld.global.u32 	%r156, [%rd3+112];
	and.b32  	%r157, %r156, 128;
	setp.eq.s32 	%p25, %r157, 0;
	@%p25 bra 	$L__BB0_20;
	ld.global.f32 	%f422, [%rd3+80];
	cvt.rzi.s32.f32 	%r158, %f422;
	div.s32 	%r159, %r749, %r104;
	add.s32 	%r160, %r158, %r159;
	min.s32 	%r161, %r9, %r160;
	max.s32 	%r162, %r161, 0;
	mul.wide.s32 	%rd50, %r749, 16;
	add.s64 	%rd51, %rd5, %rd50;
	mul.lo.s32 	%r163, %r159, %r104;
	sub.s32 	%r164, %r749, %r163;
	mad.lo.s32 	%r165, %r162, %r104, %r164;
	mul.wide.s32 	%rd52, %r165, 16;
	add.s64 	%rd53, %rd1, %rd52;
	ld.global.u32 	%r166, [%rd53];
	ld.global.u32 	%r167, [%rd53+4];
	ld.global.u32 	%r168, [%rd53+8];
	ld.global.u32 	%r169, [%rd53+12];
	st.global.u32 	[%rd51], %r166;
	st.global.u32 	[%rd51+4], %r167;
	st.global.u32 	[%rd51+8], %r168;
	st.global.u32 	[%rd51+12], %r169;
	bra.uni 	$L__BB0_21;
$L__BB0_20:
	mul.wide.s32 	%rd54, %r749, 16;
	add.s64 	%rd55, %rd5, %rd54;
	add.s64 	%rd56, %rd1, %rd54;
	ld.global.u32 	%r170, [%rd56];
	ld.global.u32 	%r171, [%rd56+4];
	ld.global.u32 	%r172, [%rd56+8];
	ld.global.u32 	%r173, [%rd56+12];
	st.global.u32 	[%rd55], %r170;
	st.global.u32 	[%rd55+4], %r171;
	st.global.u32 	[%rd55+8], %r172;
	st.global.u32 	[%rd55+12], %r173;
$L__BB0_21:
	add.s32 	%r19, %r749, 1;
	ld.global.u32 	%r174, [%rd3+112];
	and.b32  	%r175, %r174, 128;
	setp.eq.s32 	%p26, %r175, 0;
	@%p26 bra 	$L__BB0_23;
	ld.global.f32 	%f423, [%rd3+80];
	cvt.rzi.s32.f32 	%r176, %f423;
	div.s32 	%r177, %r19, %r104;
	add.s32 	%r178, %r176, %r177;
	min.s32 	%r179, %r9, %r178;
	max.s32 	%r180, %r179, 0;
	mul.wide.s32 	%rd57, %r749, 16;
	add.s64 	%rd58, %rd5, %rd57;
	mul.lo.s32 	%r181, %r177, %r104;
	sub.s32 	%r182, %r19, %r181;
	mad.lo.s32 	%r183, %r180, %r104, %r182;
	mul.wide.s32 	%rd59, %r183, 16;
	add.s64 	%rd60, %rd1, %rd59;
	ld.global.u32 	%r184, [%rd60];
	ld.global.u32 	%r185, [%rd60+4];
	ld.global.u32 	%r186, [%rd60+8];
	ld.global.u32 	%r187, [%rd60+12];
	st.global.u32 	[%rd58+16], %r184;
	st.global.u32 	[%rd58+20], %r185;
	st.global.u32 	[%rd58+24], %r186;
	st.global.u32 	[%rd58+28], %r187;
	bra.uni 	$L__BB0_24;
$L__BB0_23:
	mul.wide.s32 	%rd61, %r749, 16;
	add.s64 	%rd62, %rd5, %rd61;
	add.s64 	%rd63, %rd1, %rd61;
	ld.global.u32 	%r188, [%rd63+16];
	ld.global.u32 	%r189, [%rd63+20];
	ld.global.u32 	%r190, [%rd63+24];
	ld.global.u32 	%r191, [%rd63+28];
	st.global.u32 	[%rd62+16], %r188;
	st.global.u32 	[%rd62+20], %r189;
	st.global.u32 	[%rd62+24], %r190;
	st.global.u32 	[%rd62+28], %r191;
$L__BB0_24:
	add.s32 	%r749, %r19, 1;
	setp.lt.s32 	%p27, %r749, %r6;
	@%p27 bra 	$L__BB0_18;
$L__BB0_25:
	setp.ne.s64 	%p28, %rd8, 0;
	@%p28 bra 	$L__BB0_27;
	// begin inline asm
	trap;
	// end inline asm
$L__BB0_27:
	setp.ne.s32 	%p29, %r7, 0;
	barrier.sync 	0;
	@%p29 bra 	$L__BB0_30;
	// begin inline asm
	atom.add.release.gpu.u32 %r192,[%rd9],%r8;
	// end inline asm
$L__BB0_29:
	// begin inline asm
	ld.acquire.gpu.u32 %r194,[%rd9];
	// end inline asm
	xor.b32  	%r195, %r194, %r192;
	setp.gt.s32 	%p30, %r195, -1;
	@%p30 bra 	$L__BB0_29;
$L__BB0_30:
	barrier.sync 	0;
	ld.global.u32 	%r761, [%rd3+112];
	and.b32  	%r196, %r761, 4;
	setp.eq.s32 	%p31, %r196, 0;
	mov.u64 	%rd246, %rd5;
	mov.u64 	%rd245, %rd4;
	@%p31 bra 	$L__BB0_56;
	setp.le.s32 	%p32, %r6, %r5;
	@%p32 bra 	$L__BB0_50;
	mov.u32 	%r750, %r5;
$L__BB0_33:
	div.s32 	%r25, %r750, %r104;
	mul.lo.s32 	%r197, %r25, %r104;
	sub.s32 	%r24, %r750, %r197;
	ld.global.f32 	%f3, [%rd3+12];
	ld.global.f32 	%f4, [%rd3+44];
	ld.global.f32 	%f5, [%rd3+48];
	cvt.rn.f32.s32 	%f424, %r25;
	fma.rn.f32 	%f6, %f5, %f424, %f3;
	mul.f32 	%f425, %f6, 0f3F22F983;
	cvt.rni.s32.f32 	%r754, %f425;
	cvt.rn.f32.s32 	%f426, %r754;
	fma.rn.f32 	%f427, %f426, 0fBFC90FDA, %f6;
	fma.rn.f32 	%f428, %f426, 0fB3A22168, %f427;
	fma.rn.f32 	%f907, %f426, 0fA7C234C5, %f428;
	abs.f32 	%f8, %f6;
	setp.ltu.f32 	%p33, %f8, 0f47CE4780;
	@%p33 bra 	$L__BB0_41;
	setp.neu.f32 	%p34, %f8, 0f7F800000;
	@%p34 bra 	$L__BB0_36;
	mov.f32 	%f431, 0f00000000;
	mul.rn.f32 	%f907, %f6, %f431;
	mov.b32 	%r754, 0;
	bra.uni 	$L__BB0_41;
$L__BB0_36:
	mov.b32 	%r27, %f6;
	shl.b32 	%r199, %r27, 8;
	or.b32  	%r28, %r199, -2147483648;
	mov.b64 	%rd242, 0;
	mov.b32 	%r751, 0;
$L__BB0_37:
	.pragma "nounroll";
	mul.wide.u32 	%rd67, %r751, 4;
	mov.u64 	%rd68, __cudart_i2opi_f;
	add.s64 	%rd69, %rd68, %rd67;
	ld.global.nc.u32 	%r200, [%rd69];
	mad.wide.u32 	%rd70, %r200, %r28, %rd242;
	shr.u64 	%rd242, %rd70, 32;
	add.s64 	%rd71, %rd7, %rd67;
	st.local.u32 	[%rd71], %rd70;
	add.s32 	%r751, %r751, 1;
	setp.ne.s32 	%p35, %r751, 6;
	@%p35 bra 	$L__BB0_37;
	shr.u32 	%r201, %r27, 23;
	st.local.u32 	[%rd7+24], %rd242;
	and.b32  	%r31, %r201, 31;
	and.b32  	%r202, %r201, 224;
	add.s32 	%r203, %r202, -128;
	shr.u32 	%r204, %r203, 5;
	mul.wide.u32 	%rd72, %r204, 4;
	sub.s64 	%rd15, %rd7, %rd72;
	ld.local.u32 	%r752, [%rd15+24];
	ld.local.u32 	%r753, [%rd15+20];
	setp.eq.s32 	%p36, %r31, 0;
	@%p36 bra 	$L__BB0_40;
	shf.l.wrap.b32 	%r752, %r753, %r752, %r31;
	ld.local.u32 	%r205, [%rd15+16];
	shf.l.wrap.b32 	%r753, %r205, %r753, %r31;
$L__BB0_40:
	shr.u32 	%r206, %r752, 30;
	shf.l.wrap.b32 	%r207, %r753, %r752, 2;
	shl.b32 	%r208, %r753, 2;
	shr.u32 	%r209, %r207, 31;
	add.s32 	%r210, %r209, %r206;
	neg.s32 	%r211, %r210;
	setp.lt.s32 	%p37, %r27, 0;
	selp.b32 	%r754, %r211, %r210, %p37;
	xor.b32  	%r212, %r207, %r27;
	shr.s32 	%r213, %r207, 31;
	xor.b32  	%r214, %r213, %r207;
	xor.b32  	%r215, %r213, %r208;
	cvt.u64.u32 	%rd73, %r214;
	shl.b64 	%rd74, %rd73, 32;
	cvt.u64.u32 	%rd75, %r215;
	or.b64  	%rd76, %rd74, %rd75;
	cvt.rn.f64.s64 	%fd1, %rd76;
	mul.f64 	%fd2, %fd1, 0d3BF921FB54442D19;
	cvt.rn.f32.f64 	%f429, %fd2;
	neg.f32 	%f430, %f429;
	setp.lt.s32 	%p38, %r212, 0;
	selp.f32 	%f907, %f430, %f429, %p38;
$L__BB0_41:
	mul.rn.f32 	%f432, %f907, %f907;
	and.b32  	%r217, %r754, 1;
	setp.eq.b32 	%p39, %r217, 1;
	selp.f32 	%f433, 0f3F800000, %f907, %p39;
	fma.rn.f32 	%f434, %f432, %f433, 0f00000000;
	fma.rn.f32 	%f435, %f432, 0f37CBAC00, 0fBAB607ED;
	selp.f32 	%f436, %f435, 0fB94D4153, %p39;
	selp.f32 	%f437, 0f3D2AAABB, 0f3C0885E4, %p39;
	fma.rn.f32 	%f438, %f436, %f432, %f437;
	selp.f32 	%f439, 0fBEFFFFFF, 0fBE2AAAA8, %p39;
	fma.rn.f32 	%f440, %f438, %f432, %f439;
	fma.rn.f32 	%f441, %f440, %f434, %f433;
	and.b32  	%r218, %r754, 2;
	setp.eq.s32 	%p40, %r218, 0;
	mov.f32 	%f442, 0f00000000;
	sub.f32 	%f443, %f442, %f441;
	selp.f32 	%f12, %f441, %f443, %p40;
	cvt.rn.f32.s32 	%f444, %r24;
	mul.f32 	%f445, %f5, %f444;
	fma.rn.f32 	%f13, %f3, 0f3F333333, %f445;
	mul.f32 	%f446, %f13, 0f3F22F983;
	cvt.rni.s32.f32 	%r758, %f446;
	cvt.rn.f32.s32 	%f447, %r758;
	fma.rn.f32 	%f448, %f447, 0fBFC90FDA, %f13;
	fma.rn.f32 	%f449, %f447, 0fB3A22168, %f448;
	fma.rn.f32 	%f908, %f447, 0fA7C234C5, %f449;
	abs.f32 	%f15, %f13;
	setp.ltu.f32 	%p41, %f15, 0f47CE4780;
	@%p41 bra 	$L__BB0_49;
	setp.neu.f32 	%p42, %f15, 0f7F800000;
	@%p42 bra 	$L__BB0_44;
	mov.f32 	%f452, 0f00000000;
	mul.rn.f32 	%f908, %f13, %f452;
	mov.b32 	%r758, 0;
	bra.uni 	$L__BB0_49;
$L__BB0_44:
	mov.b32 	%r41, %f13;
	shl.b32 	%r220, %r41, 8;
	or.b32  	%r42, %r220, -2147483648;
	mov.b64 	%rd243, 0;
	mov.b32 	%r755, 0;
$L__BB0_45:
	.pragma "nounroll";
	mul.wide.u32 	%rd78, %r755, 4;
	mov.u64 	%rd79, __cudart_i2opi_f;
	add.s64 	%rd80, %rd79, %rd78;
	ld.global.nc.u32 	%r221, [%rd80];
	mad.wide.u32 	%rd81, %r221, %r42, %rd243;
	shr.u64 	%rd243, %rd81, 32;
	add.s64 	%rd82, %rd6, %rd78;
	st.local.u32 	[%rd82], %rd81;
	add.s32 	%r755, %r755, 1;
	setp.ne.s32 	%p43, %r755, 6;
	@%p43 bra 	$L__BB0_45;
	shr.u32 	%r222, %r41, 23;
	st.local.u32 	[%rd6+24], %rd243;
	and.b32  	%r45, %r222, 31;
	and.b32  	%r223, %r222, 224;
	add.s32 	%r224, %r223, -128;
	shr.u32 	%r225, %r224, 5;
	mul.wide.u32 	%rd83, %r225, 4;
	sub.s64 	%rd18, %rd6, %rd83;
	ld.local.u32 	%r756, [%rd18+24];
	ld.local.u32 	%r757, [%rd18+20];
	setp.eq.s32 	%p44, %r45, 0;
	@%p44 bra 	$L__BB0_48;
	shf.l.wrap.b32 	%r756, %r757, %r756, %r45;
	ld.local.u32 	%r226, [%rd18+16];
	shf.l.wrap.b32 	%r757, %r226, %r757, %r45;
$L__BB0_48:
	shr.u32 	%r227, %r756, 30;
	shf.l.wrap.b32 	%r228, %r757, %r756, 2;
	shl.b32 	%r229, %r757, 2;
	shr.u32 	%r230, %r228, 31;
	add.s32 	%r231, %r230, %r227;
	neg.s32 	%r232, %r231;
	setp.lt.s32 	%p45, %r41, 0;
	selp.b32 	%r758, %r232, %r231, %p45;
	xor.b32  	%r233, %r228, %r41;
	shr.s32 	%r234, %r228, 31;
	xor.b32  	%r235, %r234, %r228;
	xor.b32  	%r236, %r234, %r229;
	cvt.u64.u32 	%rd84, %r235;
	shl.b64 	%rd85, %rd84, 32;
	cvt.u64.u32 	%rd86, %r236;
	or.b64  	%rd87, %rd85, %rd86;
	cvt.rn.f64.s64 	%fd3, %rd87;
	mul.f64 	%fd4, %fd3, 0d3BF921FB54442D19;
	cvt.rn.f32.f64 	%f450, %fd4;
	neg.f32 	%f451, %f450;
	setp.lt.s32 	%p46, %r233, 0;
	selp.f32 	%f908, %f451, %f450, %p46;
$L__BB0_49:
	add.s32 	%r238, %r758, 1;
	mul.rn.f32 	%f453, %f908, %f908;
	and.b32  	%r239, %r758, 1;
	setp.eq.b32 	%p47, %r239, 1;
	selp.f32 	%f454, %f908, 0f3F800000, %p47;
	fma.rn.f32 	%f455, %f453, %f454, 0f00000000;
	fma.rn.f32 	%f456, %f453, 0f37CBAC00, 0fBAB607ED;
	selp.f32 	%f457, 0fB94D4153, %f456, %p47;
	selp.f32 	%f458, 0f3C0885E4, 0f3D2AAABB, %p47;
	fma.rn.f32 	%f459, %f457, %f453, %f458;
	selp.f32 	%f460, 0fBE2AAAA8, 0fBEFFFFFF, %p47;
	fma.rn.f32 	%f461, %f459, %f453, %f460;
	fma.rn.f32 	%f462, %f461, %f455, %f454;
	and.b32  	%r240, %r238, 2;
	setp.eq.s32 	%p48, %r240, 0;
	mov.f32 	%f463, 0f00000000;
	sub.f32 	%f464, %f463, %f462;
	selp.f32 	%f465, %f462, %f464, %p48;
	mul.f32 	%f466, %f4, %f465;
	mul.f32 	%f467, %f4, %f12;
	cvt.rzi.s32.f32 	%r241, %f467;
	add.s32 	%r242, %r241, %r24;
	cvt.rzi.s32.f32 	%r243, %f466;
	add.s32 	%r244, %r243, %r25;
	min.s32 	%r245, %r10, %r242;
	max.s32 	%r246, %r245, 0;
	min.s32 	%r247, %r9, %r244;
	max.s32 	%r248, %r247, 0;
	mad.lo.s32 	%r249, %r25, %r104, %r24;
	mul.wide.s32 	%rd88, %r249, 16;
	add.s64 	%rd89, %rd4, %rd88;
	mad.lo.s32 	%r250, %r248, %r104, %r246;
	mul.wide.s32 	%rd90, %r250, 16;
	add.s64 	%rd91, %rd5, %rd90;
	ld.global.u32 	%r251, [%rd91];
	ld.global.u32 	%r252, [%rd91+4];
	ld.global.u32 	%r253, [%rd91+8];
	ld.global.u32 	%r254, [%rd91+12];
	st.global.u32 	[%rd89], %r251;
	st.global.u32 	[%rd89+4], %r252;
	st.global.u32 	[%rd89+8], %r253;
	st.global.u32 	[%rd89+12], %r254;
	add.s32 	%r750, %r750, 1;
	setp.lt.s32 	%p49, %r750, %r6;
	@%p49 bra 	$L__BB0_33;
$L__BB0_50:
	setp.ne.s64 	%p50, %rd8, 0;
	@%p50 bra 	$L__BB0_52;
	// begin inline asm
	trap;
	// end inline asm
$L__BB0_52:
	setp.ne.s32 	%p51, %r7, 0;
	barrier.sync 	0;
	@%p51 bra 	$L__BB0_55;
	// begin inline asm
	atom.add.release.gpu.u32 %r255,[%rd9],%r8;
	// end inline asm
$L__BB0_54:
	// begin inline asm
	ld.acquire.gpu.u32 %r257,[%rd9];
	// end inline asm
	xor.b32  	%r258, %r257, %r255;
	setp.gt.s32 	%p52, %r258, -1;
	@%p52 bra 	$L__BB0_54;
$L__BB0_55:
	barrier.sync 	0;
	ld.global.u32 	%r761, [%rd3+112];
	mov.u64 	%rd246, %rd4;
	mov.u64 	%rd245, %rd5;
$L__BB0_56:
	and.b32  	%r259, %r761, 1;
	setp.eq.b32 	%p53, %r259, 1;
	not.pred 	%p54, %p53;
	@%p54 bra 	$L__BB0_118;
	setp.le.s32 	%p55, %r6, %r5;
	@%p55 bra 	$L__BB0_112;
	mov.u32 	%r760, %r5;
$L__BB0_59:
	div.s32 	%r60, %r760, %r104;
	mul.lo.s32 	%r260, %r60, %r104;
	sub.s32 	%r59, %r760, %r260;
	ld.global.f32 	%f19, [%rd3+32];
	add.s32 	%r261, %r60, -2;
	setp.gt.s32 	%p56, %r60, 1;
	setp.lt.s32 	%p57, %r261, %r105;
	and.pred  	%p1, %p56, %p57;
	mul.lo.s32 	%r61, %r261, %r104;
	add.s32 	%r262, %r59, -2;
	setp.gt.s32 	%p59, %r59, 1;
	setp.lt.s32 	%p60, %r262, %r104;
	and.pred  	%p2, %p59, %p60;
	and.pred  	%p61, %p2, %p1;
	mov.f32 	%f916, 0f00000000;
	not.pred 	%p62, %p61;
	mov.f32 	%f917, %f916;
	mov.f32 	%f918, %f916;
	mov.f32 	%f919, %f916;
	mov.f32 	%f920, %f916;
	mov.f32 	%f921, %f916;
	mov.f32 	%f922, %f916;
	@%p62 bra 	$L__BB0_61;
	cvt.s64.s32 	%rd94, %r61;
	cvt.u64.u32 	%rd95, %r59;
	add.s64 	%rd96, %rd95, %rd94;
	shl.b64 	%rd97, %rd96, 4;
	add.s64 	%rd98, %rd246, %rd97;
	.pragma "used_bytes_mask 7";
	ld.global.u32 	%r263, [%rd98+-28];
	bfe.u32 	%r264, %r263, 0, 8;
	cvt.u16.u32 	%rs19, %r264;
	and.b16  	%rs20, %rs19, 255;
	bfe.u32 	%r265, %r263, 8, 8;
	cvt.u16.u32 	%rs21, %r265;
	and.b16  	%rs22, %rs21, 255;
	bfe.u32 	%r266, %r263, 16, 8;
	cvt.u16.u32 	%rs23, %r266;
	and.b16  	%rs24, %rs23, 255;
	cvt.rn.f32.u16 	%f470, %rs20;
	fma.rn.f32 	%f917, %f470, 0f3B76BE38, 0f00000000;
	cvt.rn.f32.u16 	%f471, %rs22;
	fma.rn.f32 	%f916, %f471, 0f3B76BE38, 0f00000000;
	cvt.rn.f32.u16 	%f472, %rs24;
	fma.rn.f32 	%f918, %f472, 0f3B76BE38, 0f00000000;
	.pragma "used_bytes_mask 7";
	ld.global.u32 	%r267, [%rd98+-24];
	bfe.u32 	%r268, %r267, 0, 8;
	cvt.u16.u32 	%rs25, %r268;
	and.b16  	%rs26, %rs25, 255;
	bfe.u32 	%r269, %r267, 8, 8;
	cvt.u16.u32 	%rs27, %r269;
	and.b16  	%rs28, %rs27, 255;
	bfe.u32 	%r270, %r267, 16, 8;
	cvt.u16.u32 	%rs29, %r270;
	and.b16  	%rs30, %rs29, 255;
	cvt.rn.f32.u16 	%f473, %rs26;
	fma.rn.f32 	%f919, %f473, 0f3B76BE38, 0f00000000;
	cvt.rn.f32.u16 	%f474, %rs28;
	fma.rn.f32 	%f920, %f474, 0f3B76BE38, 0f00000000;
	cvt.rn.f32.u16 	%f475, %rs30;
	fma.rn.f32 	%f921, %f475, 0f3B76BE38, 0f00000000;
	mov.f32 	%f922, 0f3B76BE38;
$L__BB0_61:
	setp.gt.s32 	%p63, %r104, -1;
	setp.gt.s32 	%p64, %r59, 0;
	and.pred  	%p3, %p64, %p63;
	and.pred  	%p65, %p3, %p1;
	not.pred 	%p66, %p65;
	@%p66 bra 	$L__BB0_63;
	cvt.s64.s32 	%rd99, %r61;
	cvt.u64.u32 	%rd100, %r59;
	add.s64 	%rd101, %rd100, %rd99;
	shl.b64 	%rd102, %rd101, 4;
	add.s64 	%rd103, %rd246, %rd102;
	.pragma "used_bytes_mask 7";
	ld.global.u32 	%r271, [%rd103+-12];
	bfe.u32 	%r272, %r271, 0, 8;
	cvt.u16.u32 	%rs31, %r272;
	and.b16  	%rs32, %rs31, 255;
	bfe.u32 	%r273, %r271, 8, 8;
	cvt.u16.u32 	%rs33, %r273;
	and.b16  	%rs34, %rs33, 255;
	bfe.u32 	%r274, %r271, 16, 8;
	cvt.u16.u32 	%rs35, %r274;
	and.b16  	%rs36, %rs35, 255;
	cvt.rn.f32.u16 	%f476, %rs32;
	fma.rn.f32 	%f917, %f476, 0f3C761240, %f917;
	cvt.rn.f32.u16 	%f477, %rs34;
	fma.rn.f32 	%f916, %f477, 0f3C761240, %f916;
	cvt.rn.f32.u16 	%f478, %rs36;
	fma.rn.f32 	%f918, %f478, 0f3C761240, %f918;
	.pragma "used_bytes_mask 7";
	ld.global.u32 	%r275, [%rd103+-8];
	bfe.u32 	%r276, %r275, 0, 8;
	cvt.u16.u32 	%rs37, %r276;
	and.b16  	%rs38, %rs37, 255;
	bfe.u32 	%r277, %r275, 8, 8;
	cvt.u16.u32 	%rs39, %r277;
	and.b16  	%rs40, %rs39, 255;
	bfe.u32 	%r278, %r275, 16, 8;
	cvt.u16.u32 	%rs41, %r278;
	and.b16  	%rs42, %rs41, 255;
	cvt.rn.f32.u16 	%f479, %rs38;
	fma.rn.f32 	%f919, %f479, 0f3C761240, %f919;
	cvt.rn.f32.u16 	%f480, %rs40;
	fma.rn.f32 	%f920, %f480, 0f3C761240, %f920;
	cvt.rn.f32.u16 	%f481, %rs42;
	fma.rn.f32 	%f921, %f481, 0f3C761240, %f921;
	add.f32 	%f922, %f922, 0f3C761240;
$L__BB0_63:
	or.b32  	%r62, %r59, %r104;
	setp.lt.s32 	%p67, %r62, 0;
	not.pred 	%p68, %p1;
	or.pred  	%p69, %p67, %p68;
	@%p69 bra 	$L__BB0_65;
	add.s32 	%r279, %r59, %r61;
	mul.wide.s32 	%rd104, %r279, 16;
	add.s64 	%rd105, %rd246, %rd104;
	.pragma "used_bytes_mask 7";
	ld.global.u32 	%r280, [%rd105+4];
	bfe.u32 	%r281, %r280, 0, 8;
	cvt.u16.u32 	%rs43, %r281;
	and.b16  	%rs44, %rs43, 255;
	bfe.u32 	%r282, %r280, 8, 8;
	cvt.u16.u32 	%rs45, %r282;
	and.b16  	%rs46, %rs45, 255;
	bfe.u32 	%r283, %r280, 16, 8;
	cvt.u16.u32 	%rs47, %r283;
	and.b16  	%rs48, %rs47, 255;
	cvt.rn.f32.u16 	%f482, %rs44;
	fma.rn.f32 	%f917, %f482, 0f3CC2E771, %f917;
	cvt.rn.f32.u16 	%f483, %rs46;
	fma.rn.f32 	%f916, %f483, 0f3CC2E771, %f916;
	cvt.rn.f32.u16 	%f484, %rs48;
	fma.rn.f32 	%f918, %f484, 0f3CC2E771, %f918;
	.pragma "used_bytes_mask 7";
	ld.global.u32 	%r284, [%rd105+8];
	bfe.u32 	%r285, %r284, 0, 8;
	cvt.u16.u32 	%rs49, %r285;
	and.b16  	%rs50, %rs49, 255;
	bfe.u32 	%r286, %r284, 8, 8;
	cvt.u16.u32 	%rs51, %r286;
	and.b16  	%rs52, %rs51, 255;
	bfe.u32 	%r287, %r284, 16, 8;
	cvt.u16.u32 	%rs53, %r287;
	and.b16  	%rs54, %rs53, 255;
	cvt.rn.f32.u16 	%f485, %rs50;
	fma.rn.f32 	%f919, %f485, 0f3CC2E771, %f919;
	cvt.rn.f32.u16 	%f486, %rs52;
	fma.rn.f32 	%f920, %f486, 0f3CC2E771, %f920;
	cvt.rn.f32.u16 	%f487, %rs54;
	fma.rn.f32 	%f921, %f487, 0f3CC2E771, %f921;
	add.f32 	%f922, %f922, 0f3CC2E771;
$L__BB0_65:
	add.s32 	%r288, %r59, 1;
	setp.gt.s32 	%p70, %r59, -2;
	setp.lt.s32 	%p71, %r288, %r104;
	and.pred  	%p4, %p70, %p71;
	and.pred  	%p72, %p4, %p1;
	not.pred 	%p73, %p72;
	@%p73 bra 	$L__BB0_67;
	cvt.s64.s32 	%rd106, %r61;
	cvt.s64.s32 	%rd107, %r59;
	add.s64 	%rd108, %rd107, %rd106;
	shl.b64 	%rd109, %rd108, 4;
	add.s64 	%rd110, %rd246, %rd109;
	.pragma "used_bytes_mask 7";
	ld.global.u32 	%r289, [%rd110+20];
	bfe.u32 	%r290, %r289, 0, 8;
	cvt.u16.u32 	%rs55, %r290;
	and.b16  	%rs56, %rs55, 255;
	bfe.u32 	%r291, %r289, 8, 8;
	cvt.u16.u32 	%rs57, %r291;
	and.b16  	%rs58, %rs57, 255;
	bfe.u32 	%r292, %r289, 16, 8;
	cvt.u16.u32 	%rs59, %r292;
	and.b16  	%rs60, %rs59, 255;
	cvt.rn.f32.u16 	%f488, %rs56;
	fma.rn.f32 	%f917, %f488, 0f3C761240, %f917;
	cvt.rn.f32.u16 	%f489, %rs58;
	fma.rn.f32 	%f916, %f489, 0f3C761240, %f916;
	cvt.rn.f32.u16 	%f490, %rs60;
	fma.rn.f32 	%f918, %f490, 0f3C761240, %f918;
	.pragma "used_bytes_mask 7";
	ld.global.u32 	%r293, [%rd110+24];
	bfe.u32 	%r294, %r293, 0, 8;
	cvt.u16.u32 	%rs61, %r294;
	and.b16  	%rs62, %rs61, 255;
	bfe.u32 	%r295, %r293, 8, 8;
	cvt.u16.u32 	%rs63, %r295;
	and.b16  	%rs64, %rs63, 255;
	bfe.u32 	%r296, %r293, 16, 8;
	cvt.u16.u32 	%rs65, %r296;
	and.b16  	%rs66, %rs65, 255;
	cvt.rn.f32.u16 	%f491, %rs62;
	fma.rn.f32 	%f919, %f491, 0f3C761240, %f919;
	cvt.rn.f32.u16 	%f492, %rs64;
	fma.rn.f32 	%f920, %f492, 0f3C761240, %f920;
	cvt.rn.f32.u16 	%f493, %rs66;
	fma.rn.f32 	%f921, %f493, 0f3C761240, %f921;
	add.f32 	%f922, %f922, 0f3C761240;
$L__BB0_67:
	add.s32 	%r297, %r59, 2;
	setp.gt.s32 	%p74, %r59, -3;
	setp.lt.s32 	%p75, %r297, %r104;
	and.pred  	%p5, %p74, %p75;
	and.pred  	%p76, %p5, %p1;
	not.pred 	%p77, %p76;
	@%p77 bra 	$L__BB0_69;
	cvt.s64.s32 	%rd111, %r61;
	cvt.s64.s32 	%rd112, %r59;
	add.s64 	%rd113, %rd112, %rd111;
	shl.b64 	%rd114, %rd113, 4;
	add.s64 	%rd115, %rd246, %rd114;
	.pragma "used_bytes_mask 7";
	ld.global.u32 	%r298, [%rd115+36];
	bfe.u32 	%r299, %r298, 0, 8;
	cvt.u16.u32 	%rs67, %r299;
	and.b16  	%rs68, %rs67, 255;
	bfe.u32 	%r300, %r298, 8, 8;
	cvt.u16.u32 	%rs69, %r300;
	and.b16  	%rs70, %rs69, 255;
	bfe.u32 	%r301, %r298, 16, 8;
	cvt.u16.u32 	%rs71, %r301;
	and.b16  	%rs72, %rs71, 255;
	cvt.rn.f32.u16 	%f494, %rs68;
	fma.rn.f32 	%f917, %f494, 0f3B76BE38, %f917;
	cvt.rn.f32.u16 	%f495, %rs70;
	fma.rn.f32 	%f916, %f495, 0f3B76BE38, %f916;
	cvt.rn.f32.u16 	%f496, %rs72;
	fma.rn.f32 	%f918, %f496, 0f3B76BE38, %f918;
	.pragma "used_bytes_mask 7";
	ld.global.u32 	%r302, [%rd115+40];
	bfe.u32 	%r303, %r302, 0, 8;
	cvt.u16.u32 	%rs73, %r303;
	and.b16  	%rs74, %rs73, 255;
	bfe.u32 	%r304, %r302, 8, 8;
	cvt.u16.u32 	%rs75, %r304;
	and.b16  	%rs76, %rs75, 255;
	bfe.u32 	%r305, %r302, 16, 8;
	cvt.u16.u32 	%rs77, %r305;
	and.b16  	%rs78, %rs77, 255;
	cvt.rn.f32.u16 	%f497, %rs74;
	fma.rn.f32 	%f919, %f497, 0f3B76BE38, %f919;
	cvt.rn.f32.u16 	%f498, %rs76;
	fma.rn.f32 	%f920, %f498, 0f3B76BE38, %f920;
	cvt.rn.f32.u16 	%f499, %rs78;
	fma.rn.f32 	%f921, %f499, 0f3B76BE38, %f921;
	add.f32 	%f922, %f922, 0f3B76BE38;
$L__BB0_69:
	setp.gt.s32 	%p78, %r60, 0;
	setp.le.s32 	%p79, %r60, %r105;
	and.pred  	%p6, %p78, %p79;
	add.s32 	%r63, %r61, %r104;
	and.pred  	%p80, %p2, %p6;
	not.pred 	%p81, %p80;
	@%p81 bra 	$L__BB0_71;
	cvt.s64.s32 	%rd116, %r63;
	cvt.u64.u32 	%rd117, %r59;
	add.s64 	%rd118, %rd117, %rd116;
	shl.b64 	%rd119, %rd118, 4;
	add.s64 	%rd120, %rd246, %rd119;
	.pragma "used_bytes_mask 7";
	ld.global.u32 	%r306, [%rd120+-28];
	bfe.u32 	%r307, %r306, 0, 8;
	cvt.u16.u32 	%rs79, %r307;
	and.b16  	%rs80, %rs79, 255;
	bfe.u32 	%r308, %r306, 8, 8;
	cvt.u16.u32 	%rs81, %r308;
	and.b16  	%rs82, %rs81, 255;
	bfe.u32 	%r309, %r306, 16, 8;
	cvt.u16.u32 	%rs83, %r309;
	and.b16  	%rs84, %rs83, 255;
	cvt.rn.f32.u16 	%f500, %rs80;
	fma.rn.f32 	%f917, %f500, 0f3C761240, %f917;
	cvt.rn.f32.u16 	%f501, %rs82;
	fma.rn.f32 	%f916, %f501, 0f3C761240, %f916;
	cvt.rn.f32.u16 	%f502, %rs84;
	fma.rn.f32 	%f918, %f502, 0f3C761240, %f918;
	.pragma "used_bytes_mask 7";
	ld.global.u32 	%r310, [%rd120+-24];
	bfe.u32 	%r311, %r310, 0, 8;
	cvt.u16.u32 	%rs85, %r311;
	and.b16  	%rs86, %rs85, 255;
	bfe.u32 	%r312, %r310, 8, 8;
	cvt.u16.u32 	%rs87, %r312;
	and.b16  	%rs88, %rs87, 255;
	bfe.u32 	%r313, %r310, 16, 8;
	cvt.u16.u32 	%rs89, %r313;
	and.b16  	%rs90, %rs89, 255;
	cvt.rn.f32.u16 	%f503, %rs86;
	fma.rn.f32 	%f919, %f503, 0f3C761240, %f919;
	cvt.rn.f32.u16 	%f504, %rs88;
	fma.rn.f32 	%f920, %f504, 0f3C761240, %f920;
	cvt.rn.f32.u16 	%f505, %rs90;
	fma.rn.f32 	%f921, %f505, 0f3C761240, %f921;
	add.f32 	%f922, %f922, 0f3C761240;
$L__BB0_71:
	and.pred  	%p82, %p3, %p6;
	not.pred 	%p83, %p82;
	@%p83 bra 	$L__BB0_73;
	cvt.s64.s32 	%rd121, %r63;
	cvt.u64.u32 	%rd122, %r59;
	add.s64 	%rd123, %rd122, %rd121;
	shl.b64 	%rd124, %rd123, 4;
	add.s64 	%rd125, %rd246, %rd124;
	.pragma "used_bytes_mask 7";
	ld.global.u32 	%r314, [%rd125+-12];
	bfe.u32 	%r315, %r314, 0, 8;
	cvt.u16.u32 	%rs91, %r315;
	and.b16  	%rs92, %rs91, 255;
	bfe.u32 	%r316, %r314, 8, 8;
	cvt.u16.u32 	%rs93, %r316;
	and.b16  	%rs94, %rs93, 255;
	bfe.u32 	%r317, %r314, 16, 8;
	cvt.u16.u32 	%rs95, %r317;
	and.b16  	%rs96, %rs95, 255;
	cvt.rn.f32.u16 	%f506, %rs92;
	fma.rn.f32 	%f917, %f506, 0f3D756649, %f917;
	cvt.rn.f32.u16 	%f507, %rs94;
	fma.rn.f32 	%f916, %f507, 0f3D756649, %f916;
	cvt.rn.f32.u16 	%f508, %rs96;
	fma.rn.f32 	%f918, %f508, 0f3D756649, %f918;
	.pragma "used_bytes_mask 7";
	ld.global.u32 	%r318, [%rd125+-8];
	bfe.u32 	%r319, %r318, 0, 8;
	cvt.u16.u32 	%rs97, %r319;
	and.b16  	%rs98, %rs97, 255;
	bfe.u32 	%r320, %r318, 8, 8;
	cvt.u16.u32 	%rs99, %r320;
	and.b16  	%rs100, %rs99, 255;
	bfe.u32 	%r321, %r318, 16, 8;
	cvt.u16.u32 	%rs101, %r321;
	and.b16  	%rs102, %rs101, 255;
	cvt.rn.f32.u16 	%f509, %rs98;
	fma.rn.f32 	%f919, %f509, 0f3D756649, %f919;
	cvt.rn.f32.u16 	%f510, %rs100;
	fma.rn.f32 	%f920, %f510, 0f3D756649, %f920;
	cvt.rn.f32.u16 	%f511, %rs102;
	fma.rn.f32 	%f921, %f511, 0f3D756649, %f921;
	add.f32 	%f922, %f922, 0f3D756649;
$L__BB0_73:
	setp.lt.s32 	%p84, %r62, 0;
	not.pred 	%p85, %p6;
	or.pred  	%p86, %p84, %p85;
	@%p86 bra 	$L__BB0_75;
	add.s32 	%r322, %r59, %r63;
	mul.wide.s32 	%rd126, %r322, 16;
	add.s64 	%rd127, %rd246, %rd126;
	.pragma "used_bytes_mask 7";
	ld.global.u32 	%r323, [%rd127+4];
	bfe.u32 	%r324, %r323, 0, 8;
	cvt.u16.u32 	%rs103, %r324;
	and.b16  	%rs104, %rs103, 255;
	bfe.u32 	%r325, %r323, 8, 8;
	cvt.u16.u32 	%rs105, %r325;
	and.b16  	%rs106, %rs105, 255;
	bfe.u32 	%r326, %r323, 16, 8;
	cvt.u16.u32 	%rs107, %r326;
	and.b16  	%rs108, %rs107, 255;
	cvt.rn.f32.u16 	%f512, %rs104;
	fma.rn.f32 	%f917, %f512, 0f3DC25E9A, %f917;
	cvt.rn.f32.u16 	%f513, %rs106;
	fma.rn.f32 	%f916, %f513, 0f3DC25E9A, %f916;
	cvt.rn.f32.u16 	%f514, %rs108;
	fma.rn.f32 	%f918, %f514, 0f3DC25E9A, %f918;
	.pragma "used_bytes_mask 7";
	ld.global.u32 	%r327, [%rd127+8];
	bfe.u32 	%r328, %r327, 0, 8;
	cvt.u16.u32 	%rs109, %r328;
	and.b16  	%rs110, %rs109, 255;
	bfe.u32 	%r329, %r327, 8, 8;
	cvt.u16.u32 	%rs111, %r329;
	and.b16  	%rs112, %rs111, 255;
	bfe.u32 	%r330, %r327, 16, 8;
	cvt.u16.u32 	%rs113, %r330;
	and.b16  	%rs114, %rs113, 255;
	cvt.rn.f32.u16 	%f515, %rs110;
	fma.rn.f32 	%f919, %f515, 0f3DC25E9A, %f919;
	cvt.rn.f32.u16 	%f516, %rs112;
	fma.rn.f32 	%f920, %f516, 0f3DC25E9A, %f920;
	cvt.rn.f32.u16 	%f517, %rs114;
	fma.rn.f32 	%f921, %f517, 0f3DC25E9A, %f921;
	add.f32 	%f922, %f922, 0f3DC25E9A;
$L__BB0_75:
	and.pred  	%p87, %p4, %p6;
	not.pred 	%p88, %p87;
	@%p88 bra 	$L__BB0_77;
	cvt.s64.s32 	%rd128, %r63;
	cvt.s64.s32 	%rd129, %r59;
	add.s64 	%rd130, %rd129, %rd128;
	shl.b64 	%rd131, %rd130, 4;
	add.s64 	%rd132, %rd246, %rd131;
	.pragma "used_bytes_mask 7";
	ld.global.u32 	%r331, [%rd132+20];
	bfe.u32 	%r332, %r331, 0, 8;
	cvt.u16.u32 	%rs115, %r332;
	and.b16  	%rs116, %rs115, 255;
	bfe.u32 	%r333, %r331, 8, 8;
	cvt.u16.u32 	%rs117, %r333;
	and.b16  	%rs118, %rs117, 255;
	bfe.u32 	%r334, %r331, 16, 8;
	cvt.u16.u32 	%rs119, %r334;
	and.b16  	%rs120, %rs119, 255;
	cvt.rn.f32.u16 	%f518, %rs116;
	fma.rn.f32 	%f917, %f518, 0f3D756649, %f917;
	cvt.rn.f32.u16 	%f519, %rs118;
	fma.rn.f32 	%f916, %f519, 0f3D756649, %f916;
	cvt.rn.f32.u16 	%f520, %rs120;
	fma.rn.f32 	%f918, %f520, 0f3D756649, %f918;
	.pragma "used_bytes_mask 7";
	ld.global.u32 	%r335, [%rd132+24];
	bfe.u32 	%r336, %r335, 0, 8;
	cvt.u16.u32 	%rs121, %r336;
	and.b16  	%rs122, %rs121, 255;
	bfe.u32 	%r337, %r335, 8, 8;
	cvt.u16.u32 	%rs123, %r337;
	and.b16  	%rs124, %rs123, 255;
	bfe.u32 	%r338, %r335, 16, 8;
	cvt.u16.u32 	%rs125, %r338;
	and.b16  	%rs126, %rs125, 255;
	cvt.rn.f32.u16 	%f521, %rs122;
	fma.rn.f32 	%f919, %f521, 0f3D756649, %f919;
	cvt.rn.f32.u16 	%f522, %rs124;
	fma.rn.f32 	%f920, %f522, 0f3D756649, %f920;
	cvt.rn.f32.u16 	%f523, %rs126;
	fma.rn.f32 	%f921, %f523, 0f3D756649, %f921;
	add.f32 	%f922, %f922, 0f3D756649;
$L__BB0_77:
	and.pred  	%p89, %p5, %p6;
	not.pred 	%p90, %p89;
	@%p90 bra 	$L__BB0_79;
	cvt.s64.s32 	%rd133, %r63;
	cvt.s64.s32 	%rd134, %r59;
	add.s64 	%rd135, %rd134, %rd133;
	shl.b64 	%rd136, %rd135, 4;
	add.s64 	%rd137, %rd246, %rd136;
	.pragma "used_bytes_mask 7";
	ld.global.u32 	%r339, [%rd137+36];
	bfe.u32 	%r340, %r339, 0, 8;
	cvt.u16.u32 	%rs127, %r340;
	and.b16  	%rs128, %rs127, 255;
	bfe.u32 	%r341, %r339, 8, 8;
	cvt.u16.u32 	%rs129, %r341;
	and.b16  	%rs130, %rs129, 255;
	bfe.u32 	%r342, %r339, 16, 8;
	cvt.u16.u32 	%rs131, %r342;
	and.b16  	%rs132, %rs131, 255;
	cvt.rn.f32.u16 	%f524, %rs128;
	fma.rn.f32 	%f917, %f524, 0f3C761240, %f917;
	cvt.rn.f32.u16 	%f525, %rs130;
	fma.rn.f32 	%f916, %f525, 0f3C761240, %f916;
	cvt.rn.f32.u16 	%f526, %rs132;
	fma.rn.f32 	%f918, %f526, 0f3C761240, %f918;
	.pragma "used_bytes_mask 7";
	ld.global.u32 	%r343, [%rd137+40];
	bfe.u32 	%r344, %r343, 0, 8;
	cvt.u16.u32 	%rs133, %r344;
	and.b16  	%rs134, %rs133, 255;
	bfe.u32 	%r345, %r343, 8, 8;
	cvt.u16.u32 	%rs135, %r345;
	and.b16  	%rs136, %rs135, 255;
	bfe.u32 	%r346, %r343, 16, 8;
	cvt.u16.u32 	%rs137, %r346;
	and.b16  	%rs138, %rs137, 255;
	cvt.rn.f32.u16 	%f527, %rs134;
	fma.rn.f32 	%f919, %f527, 0f3C761240, %f919;
	cvt.rn.f32.u16 	%f528, %rs136;
	fma.rn.f32 	%f920, %f528, 0f3C761240, %f920;
	cvt.rn.f32.u16 	%f529, %rs138;
	fma.rn.f32 	%f921, %f529, 0f3C761240, %f921;
	add.f32 	%f922, %f922, 0f3C761240;
$L__BB0_79:
	setp.gt.s32 	%p91, %r60, -1;
	setp.lt.s32 	%p92, %r60, %r105;
	and.pred  	%p7, %p91, %p92;
	add.s32 	%r64, %r63, %r104;
	and.pred  	%p93, %p2, %p7;
	not.pred 	%p94, %p93;
	@%p94 bra 	$L__BB0_81;
	cvt.s64.s32 	%rd138, %r64;
	cvt.u64.u32 	%rd139, %r59;
	add.s64 	%rd140, %rd139, %rd138;
	shl.b64 	%rd141, %rd140, 4;
	add.s64 	%rd142, %rd246, %rd141;
	.pragma "used_bytes_mask 7";
	ld.global.u32 	%r347, [%rd142+-28];
	bfe.u32 	%r348, %r347, 0, 8;
	cvt.u16.u32 	%rs139, %r348;
	and.b16  	%rs140, %rs139, 255;
	bfe.u32 	%r349, %r347, 8, 8;
	cvt.u16.u32 	%rs141, %r349;
	and.b16  	%rs142, %rs141, 255;
	bfe.u32 	%r350, %r347, 16, 8;
	cvt.u16.u32 	%rs143, %r350;
	and.b16  	%rs144, %rs143, 255;
	cvt.rn.f32.u16 	%f530, %rs140;
	fma.rn.f32 	%f917, %f530, 0f3CC2E771, %f917;
	cvt.rn.f32.u16 	%f531, %rs142;
	fma.rn.f32 	%f916, %f531, 0f3CC2E771, %f916;
	cvt.rn.f32.u16 	%f532, %rs144;
	fma.rn.f32 	%f918, %f532, 0f3CC2E771, %f918;
	.pragma "used_bytes_mask 7";
	ld.global.u32 	%r351, [%rd142+-24];
	bfe.u32 	%r352, %r351, 0, 8;
	cvt.u16.u32 	%rs145, %r352;
	and.b16  	%rs146, %rs145, 255;
	bfe.u32 	%r353, %r351, 8, 8;
	cvt.u16.u32 	%rs147, %r353;
	and.b16  	%rs148, %rs147, 255;
	bfe.u32 	%r354, %r351, 16, 8;
	cvt.u16.u32 	%rs149, %r354;
	and.b16  	%rs150, %rs149, 255;
	cvt.rn.f32.u16 	%f533, %rs146;
	fma.rn.f32 	%f919, %f533, 0f3CC2E771, %f919;
	cvt.rn.f32.u16 	%f534, %rs148;
	fma.rn.f32 	%f920, %f534, 0f3CC2E771, %f920;
	cvt.rn.f32.u16 	%f535, %rs150;
	fma.rn.f32 	%f921, %f535, 0f3CC2E771, %f921;
	add.f32 	%f922, %f922, 0f3CC2E771;
$L__BB0_81:
	and.pred  	%p95, %p3, %p7;
	not.pred 	%p96, %p95;
	@%p96 bra 	$L__BB0_83;
	cvt.s64.s32 	%rd143, %r64;
	cvt.u64.u32 	%rd144, %r59;
	add.s64 	%rd145, %rd144, %rd143;
	shl.b64 	%rd146, %rd145, 4;
	add.s64 	%rd147, %rd246, %rd146;
	.pragma "used_bytes_mask 7";
	ld.global.u32 	%r355, [%rd147+-12];
	bfe.u32 	%r356, %r355, 0, 8;
	cvt.u16.u32 	%rs151, %r356;
	and.b16  	%rs152, %rs151, 255;
	bfe.u32 	%r357, %r355, 8, 8;
	cvt.u16.u32 	%rs153, %r357;
	and.b16  	%rs154, %rs153, 255;
	bfe.u32 	%r358, %r355, 16, 8;
	cvt.u16.u32 	%rs155, %r358;
	and.b16  	%rs156, %rs155, 255;
	cvt.rn.f32.u16 	%f536, %rs152;
	fma.rn.f32 	%f917, %f536, 0f3DC25E9A, %f917;
	cvt.rn.f32.u16 	%f537, %rs154;
	fma.rn.f32 	%f916, %f537, 0f3DC25E9A, %f916;
	cvt.rn.f32.u16 	%f538, %rs156;
	fma.rn.f32 	%f918, %f538, 0f3DC25E9A, %f918;
	.pragma "used_bytes_mask 7";
	ld.global.u32 	%r359, [%rd147+-8];
	bfe.u32 	%r360, %r359, 0, 8;
	cvt.u16.u32 	%rs157, %r360;
	and.b16  	%rs158, %rs157, 255;
	bfe.u32 	%r361, %r359, 8, 8;
	cvt.u16.u32 	%rs159, %r361;
	and.b16  	%rs160, %rs159, 255;
	bfe.u32 	%r362, %r359, 16, 8;
	cvt.u16.u32 	%rs161, %r362;
	and.b16  	%rs162, %rs161, 255;
	cvt.rn.f32.u16 	%f539, %rs158;
	fma.rn.f32 	%f919, %f539, 0f3DC25E9A, %f919;
	cvt.rn.f32.u16 	%f540, %rs160;
	fma.rn.f32 	%f920, %f540, 0f3DC25E9A, %f920;
	cvt.rn.f32.u16 	%f541, %rs162;
	fma.rn.f32 	%f921, %f541, 0f3DC25E9A, %f921;
	add.f32 	%f922, %f922, 0f3DC25E9A;
$L__BB0_83:
	setp.lt.s32 	%p97, %r62, 0;
	not.pred 	%p98, %p7;
	or.pred  	%p99, %p97, %p98;
	@%p99 bra 	$L__BB0_85;
	add.s32 	%r363, %r59, %r64;
	mul.wide.s32 	%rd148, %r363, 16;
	add.s64 	%rd149, %rd246, %rd148;
	.pragma "used_bytes_mask 7";
	ld.global.u32 	%r364, [%rd149+4];
	bfe.u32 	%r365, %r364, 0, 8;
	cvt.u16.u32 	%rs163, %r365;
	and.b16  	%rs164, %rs163, 255;
	bfe.u32 	%r366, %r364, 8, 8;
	cvt.u16.u32 	%rs165, %r366;
	and.b16  	%rs166, %rs165, 255;
	bfe.u32 	%r367, %r364, 16, 8;
	cvt.u16.u32 	%rs167, %r367;
	and.b16  	%rs168, %rs167, 255;
	cvt.rn.f32.u16 	%f542, %rs164;
	fma.rn.f32 	%f917, %f542, 0f3E19F341, %f917;
	cvt.rn.f32.u16 	%f543, %rs166;
	fma.rn.f32 	%f916, %f543, 0f3E19F341, %f916;
	cvt.rn.f32.u16 	%f544, %rs168;
	fma.rn.f32 	%f918, %f544, 0f3E19F341, %f918;
	.pragma "used_bytes_mask 7";
	ld.global.u32 	%r368, [%rd149+8];
	bfe.u32 	%r369, %r368, 0, 8;
	cvt.u16.u32 	%rs169, %r369;
	and.b16  	%rs170, %rs169, 255;
	bfe.u32 	%r370, %r368, 8, 8;
	cvt.u16.u32 	%rs171, %r370;
	and.b16  	%rs172, %rs171, 255;
	bfe.u32 	%r371, %r368, 16, 8;
	cvt.u16.u32 	%rs173, %r371;
	and.b16  	%rs174, %rs173, 255;
	cvt.rn.f32.u16 	%f545, %rs170;
	fma.rn.f32 	%f919, %f545, 0f3E19F341, %f919;
	cvt.rn.f32.u16 	%f546, %rs172;
	fma.rn.f32 	%f920, %f546, 0f3E19F341, %f920;
	cvt.rn.f32.u16 	%f547, %rs174;
	fma.rn.f32 	%f921, %f547, 0f3E19F341, %f921;
	add.f32 	%f922, %f922, 0f3E19F341;
$L__BB0_85:
	and.pred  	%p100, %p4, %p7;
	not.pred 	%p101, %p100;
	@%p101 bra 	$L__BB0_87;
	cvt.s64.s32 	%rd150, %r64;
	cvt.s64.s32 	%rd151, %r59;
	add.s64 	%rd152, %rd151, %rd150;
	shl.b64 	%rd153, %rd152, 4;
	add.s64 	%rd154, %rd246, %rd153;
	.pragma "used_bytes_mask 7";
	ld.global.u32 	%r372, [%rd154+20];
	bfe.u32 	%r373, %r372, 0, 8;
	cvt.u16.u32 	%rs175, %r373;
	and.b16  	%rs176, %rs175, 255;
	bfe.u32 	%r374, %r372, 8, 8;
	cvt.u16.u32 	%rs177, %r374;
	and.b16  	%rs178, %rs177, 255;
	bfe.u32 	%r375, %r372, 16, 8;
	cvt.u16.u32 	%rs179, %r375;
	and.b16  	%rs180, %rs179, 255;
	cvt.rn.f32.u16 	%f548, %rs176;
	fma.rn.f32 	%f917, %f548, 0f3DC25E9A, %f917;
	cvt.rn.f32.u16 	%f549, %rs178;
	fma.rn.f32 	%f916, %f549, 0f3DC25E9A, %f916;
	cvt.rn.f32.u16 	%f550, %rs180;
	fma.rn.f32 	%f918, %f550, 0f3DC25E9A, %f918;
	.pragma "used_bytes_mask 7";
	ld.global.u32 	%r376, [%rd154+24];
	bfe.u32 	%r377, %r376, 0, 8;
	cvt.u16.u32 	%rs181, %r377;
	and.b16  	%rs182, %rs181, 255;
	bfe.u32 	%r378, %r376, 8, 8;
	cvt.u16.u32 	%rs183, %r378;
	and.b16  	%rs184, %rs183, 255;
	bfe.u32 	%r379, %r376, 16, 8;
	cvt.u16.u32 	%rs185, %r379;
	and.b16  	%rs186, %rs185, 255;
	cvt.rn.f32.u16 	%f551, %rs182;
	fma.rn.f32 	%f919, %f551, 0f3DC25E9A, %f919;
	cvt.rn.f32.u16 	%f552, %rs184;
	fma.rn.f32 	%f920, %f552, 0f3DC25E9A, %f920;
	cvt.rn.f32.u16 	%f553, %rs186;
	fma.rn.f32 	%f921, %f553, 0f3DC25E9A, %f921;
	add.f32 	%f922, %f922, 0f3DC25E9A;
$L__BB0_87:
	and.pred  	%p102, %p5, %p7;
	not.pred 	%p103, %p102;
	@%p103 bra 	$L__BB0_89;
	cvt.s64.s32 	%rd155, %r64;
	cvt.s64.s32 	%rd156, %r59;
	add.s64 	%rd157, %rd156, %rd155;
	shl.b64 	%rd158, %rd157, 4;
	add.s64 	%rd159, %rd246, %rd158;
	.pragma "used_bytes_mask 7";
	ld.global.u32 	%r380, [%rd159+36];
	bfe.u32 	%r381, %r380, 0, 8;
	cvt.u16.u32 	%rs187, %r381;
	and.b16  	%rs188, %rs187, 255;
	bfe.u32 	%r382, %r380, 8, 8;
	cvt.u16.u32 	%rs189, %r382;
	and.b16  	%rs190, %rs189, 255;
	bfe.u32 	%r383, %r380, 16, 8;
	cvt.u16.u32 	%rs191, %r383;
	and.b16  	%rs192, %rs191, 255;
	cvt.rn.f32.u16 	%f554, %rs188;
	fma.rn.f32 	%f917, %f554, 0f3CC2E771, %f917;
	cvt.rn.f32.u16 	%f555, %rs190;
	fma.rn.f32 	%f916, %f555, 0f3CC2E771, %f916;
	cvt.rn.f32.u16 	%f556, %rs192;
	fma.rn.f32 	%f918, %f556, 0f3CC2E771, %f918;
	.pragma "used_bytes_mask 7";
	ld.global.u32 	%r384, [%rd159+40];
	bfe.u32 	%r385, %r384, 0, 8;
	cvt.u16.u32 	%rs193, %r385;
	and.b16  	%rs194, %rs193, 255;
	bfe.u32 	%r386, %r384, 8, 8;
	cvt.u16.u32 	%rs195, %r386;
	and.b16  	%rs196, %rs195, 255;
	bfe.u32 	%r387, %r384, 16, 8;
	cvt.u16.u32 	%rs197, %r387;
	and.b16  	%rs198, %rs197, 255;
	cvt.rn.f32.u16 	%f557, %rs194;
	fma.rn.f32 	%f919, %f557, 0f3CC2E771, %f919;
	cvt.rn.f32.u16 	%f558, %rs196;
	fma.rn.f32 	%f920, %f558, 0f3CC2E771, %f920;
	cvt.rn.f32.u16 	%f559, %rs198;
	fma.rn.f32 	%f921, %f559, 0f3CC2E771, %f921;
	add.f32 	%f922, %f922, 0f3CC2E771;
$L__BB0_89:
	add.s32 	%r388, %r60, 1;
	setp.gt.s32 	%p104, %r60, -2;
	setp.lt.s32 	%p105, %r388, %r105;
	and.pred  	%p8, %p104, %p105;
	add.s32 	%r65, %r64, %r104;
	and.pred  	%p106, %p2, %p8;
	not.pred 	%p107, %p106;
	@%p107 bra 	$L__BB0_91;
	cvt.s64.s32 	%rd160, %r65;
	cvt.u64.u32 	%rd161, %r59;
	add.s64 	%rd162, %rd161, %rd160;
	shl.b64 	%rd163, %rd162, 4;
	add.s64 	%rd164, %rd246, %rd163;
	.pragma "used_bytes_mask 7";
	ld.global.u32 	%r389, [%rd164+-28];
	bfe.u32 	%r390, %r389, 0, 8;
	cvt.u16.u32 	%rs199, %r390;
	and.b16  	%rs200, %rs199, 255;
	bfe.u32 	%r391, %r389, 8, 8;
	cvt.u16.u32 	%rs201, %r391;
	and.b16  	%rs202, %rs201, 255;
	bfe.u32 	%r392, %r389, 16, 8;
	cvt.u16.u32 	%rs203, %r392;
	and.b16  	%rs204, %rs203, 255;
	cvt.rn.f32.u16 	%f560, %rs200;
	fma.rn.f32 	%f917, %f560, 0f3C761240, %f917;
	cvt.rn.f32.u16 	%f561, %rs202;
	fma.rn.f32 	%f916, %f561, 0f3C761240, %f916;
	cvt.rn.f32.u16 	%f562, %rs204;
	fma.rn.f32 	%f918, %f562, 0f3C761240, %f918;
	.pragma "used_bytes_mask 7";
	ld.global.u32 	%r393, [%rd164+-24];
	bfe.u32 	%r394, %r393, 0, 8;
	cvt.u16.u32 	%rs205, %r394;
	and.b16  	%rs206, %rs205, 255;
	bfe.u32 	%r395, %r393, 8, 8;
	cvt.u16.u32 	%rs207, %r395;
	and.b16  	%rs208, %rs207, 255;
	bfe.u32 	%r396, %r393, 16, 8;
	cvt.u16.u32 	%rs209, %r396;
	and.b16  	%rs210, %rs209, 255;
	cvt.rn.f32.u16 	%f563, %rs206;
	fma.rn.f32 	%f919, %f563, 0f3C761240, %f919;
	cvt.rn.f32.u16 	%f564, %rs208;
	fma.rn.f32 	%f920, %f564, 0f3C761240, %f920;
	cvt.rn.f32.u16 	%f565, %rs210;
	fma.rn.f32 	%f921, %f565, 0f3C761240, %f921;
	add.f32 	%f922, %f922, 0f3C761240;
$L__BB0_91:
	and.pred  	%p108, %p3, %p8;
	not.pred 	%p109, %p108;
	@%p109 bra 	$L__BB0_93;
	cvt.s64.s32 	%rd165, %r65;
	cvt.u64.u32 	%rd166, %r59;
	add.s64 	%rd167, %rd166, %rd165;
	shl.b64 	%rd168, %rd167, 4;
	add.s64 	%rd169, %rd246, %rd168;
	.pragma "used_bytes_mask 7";
	ld.global.u32 	%r397, [%rd169+-12];
	bfe.u32 	%r398, %r397, 0, 8;
	cvt.u16.u32 	%rs211, %r398;
	and.b16  	%rs212, %rs211, 255;
	bfe.u32 	%r399, %r397, 8, 8;
	cvt.u16.u32 	%rs213, %r399;
	and.b16  	%rs214, %rs213, 255;
	bfe.u32 	%r400, %r397, 16, 8;
	cvt.u16.u32 	%rs215, %r400;
	and.b16  	%rs216, %rs215, 255;
	cvt.rn.f32.u16 	%f566, %rs212;
	fma.rn.f32 	%f917, %f566, 0f3D756649, %f917;
	cvt.rn.f32.u16 	%f567, %rs214;
	fma.rn.f32 	%f916, %f567, 0f3D756649, %f916;
	cvt.rn.f32.u16 	%f568, %rs216;
	fma.rn.f32 	%f918, %f568, 0f3D756649, %f918;
	.pragma "used_bytes_mask 7";
	ld.global.u32 	%r401, [%rd169+-8];
	bfe.u32 	%r402, %r401, 0, 8;
	cvt.u16.u32 	%rs217, %r402;
	and.b16  	%rs218, %rs217, 255;
	bfe.u32 	%r403, %r401, 8, 8;
	cvt.u16.u32 	%rs219, %r403;
	and.b16  	%rs220, %rs219, 255;
	bfe.u32 	%r404, %r401, 16, 8;
	cvt.u16.u32 	%rs221, %r404;
	and.b16  	%rs222, %rs221, 255;
	cvt.rn.f32.u16 	%f569, %rs218;
	fma.rn.f32 	%f919, %f569, 0f3D756649, %f919;
	cvt.rn.f32.u16 	%f570, %rs220;
	fma.rn.f32 	%f920, %f570, 0f3D756649, %f920;
	cvt.rn.f32.u16 	%f571, %rs222;
	fma.rn.f32 	%f921, %f571, 0f3D756649, %f921;
	add.f32 	%f922, %f922, 0f3D756649;
$L__BB0_93:
	setp.lt.s32 	%p110, %r62, 0;
	not.pred 	%p111, %p8;
	or.pred  	%p112, %p110, %p111;
	@%p112 bra 	$L__BB0_95;
	add.s32 	%r405, %r59, %r65;
	mul.wide.s32 	%rd170, %r405, 16;
	add.s64 	%rd171, %rd246, %rd170;
	.pragma "used_bytes_mask 7";
	ld.global.u32 	%r406, [%rd171+4];
	bfe.u32 	%r407, %r406, 0, 8;
	cvt.u16.u32 	%rs223, %r407;
	and.b16  	%rs224, %rs223, 255;
	bfe.u32 	%r408, %r406, 8, 8;
	cvt.u16.u32 	%rs225, %r408;
	and.b16  	%rs226, %rs225, 255;
	bfe.u32 	%r409, %r406, 16, 8;
	cvt.u16.u32 	%rs227, %r409;
	and.b16  	%rs228, %rs227, 255;
	cvt.rn.f32.u16 	%f572, %rs224;
	fma.rn.f32 	%f917, %f572, 0f3DC25E9A, %f917;
	cvt.rn.f32.u16 	%f573, %rs226;
	fma.rn.f32 	%f916, %f573, 0f3DC25E9A, %f916;
	cvt.rn.f32.u16 	%f574, %rs228;
	fma.rn.f32 	%f918, %f574, 0f3DC25E9A, %f918;
	.pragma "used_bytes_mask 7";
	ld.global.u32 	%r410, [%rd171+8];
	bfe.u32 	%r411, %r410, 0, 8;
	cvt.u16.u32 	%rs229, %r411;
	and.b16  	%rs230, %rs229, 255;
	bfe.u32 	%r412, %r410, 8, 8;
	cvt.u16.u32 	%rs231, %r412;
	and.b16  	%rs232, %rs231, 255;
	bfe.u32 	%r413, %r410, 16, 8;
	cvt.u16.u32 	%rs233, %r413;
	and.b16  	%rs234, %rs233, 255;
	cvt.rn.f32.u16 	%f575, %rs230;
	fma.rn.f32 	%f919, %f575, 0f3DC25E9A, %f919;
	cvt.rn.f32.u16 	%f576, %rs232;
	fma.rn.f32 	%f920, %f576, 0f3DC25E9A, %f920;
	cvt.rn.f32.u16 	%f577, %rs234;
	fma.rn.f32 	%f921, %f577, 0f3DC25E9A, %f921;
	add.f32 	%f922, %f922, 0f3DC25E9A;
$L__BB0_95:
	and.pred  	%p113, %p4, %p8;
	not.pred 	%p114, %p113;
	@%p114 bra 	$L__BB0_97;
	cvt.s64.s32 	%rd172, %r65;
	cvt.s64.s32 	%rd173, %r59;
	add.s64 	%rd174, %rd173, %rd172;
	shl.b64 	%rd175, %rd174, 4;
	add.s64 	%rd176, %rd246, %rd175;
	.pragma "used_bytes_mask 7";
	ld.global.u32 	%r414, [%rd176+20];
	bfe.u32 	%r415, %r414, 0, 8;
	cvt.u16.u32 	%rs235, %r415;
	and.b16  	%rs236, %rs235, 255;
	bfe.u32 	%r416, %r414, 8, 8;
	cvt.u16.u32 	%rs237, %r416;
	and.b16  	%rs238, %rs237, 255;
	bfe.u32 	%r417, %r414, 16, 8;
	cvt.u16.u32 	%rs239, %r417;
	and.b16  	%rs240, %rs239, 255;
	cvt.rn.f32.u16 	%f578, %rs236;
	fma.rn.f32 	%f917, %f578, 0f3D756649, %f917;
	cvt.rn.f32.u16 	%f579, %rs238;
	fma.rn.f32 	%f916, %f579, 0f3D756649, %f916;
	cvt.rn.f32.u16 	%f580, %rs240;
	fma.rn.f32 	%f918, %f580, 0f3D756649, %f918;
	.pragma "used_bytes_mask 7";
	ld.global.u32 	%r418, [%rd176+24];
	bfe.u32 	%r419, %r418, 0, 8;
	cvt.u16.u32 	%rs241, %r419;
	and.b16  	%rs242, %rs241, 255;
	bfe.u32 	%r420, %r418, 8, 8;
	cvt.u16.u32 	%rs243, %r420;
	and.b16  	%rs244, %rs243, 255;
	bfe.u32 	%r421, %r418, 16, 8;
	cvt.u16.u32 	%rs245, %r421;
	and.b16  	%rs246, %rs245, 255;
	cvt.rn.f32.u16 	%f581, %rs242;
	fma.rn.f32 	%f919, %f581, 0f3D756649, %f919;
	cvt.rn.f32.u16 	%f582, %rs244;
	fma.rn.f32 	%f920, %f582, 0f3D756649, %f920;
	cvt.rn.f32.u16 	%f583, %rs246;
	fma.rn.f32 	%f921, %f583, 0f3D756649, %f921;
	add.f32 	%f922, %f922, 0f3D756649;
$L__BB0_97:
	and.pred  	%p115, %p5, %p8;
	not.pred 	%p116, %p115;
	@%p116 bra 	$L__BB0_99;
	cvt.s64.s32 	%rd177, %r65;
	cvt.s64.s32 	%rd178, %r59;
	add.s64 	%rd179, %rd178, %rd177;
	shl.b64 	%rd180, %rd179, 4;
	add.s64 	%rd181, %rd246, %rd180;
	.pragma "used_bytes_mask 7";
	ld.global.u32 	%r422, [%rd181+36];
	bfe.u32 	%r423, %r422, 0, 8;
	cvt.u16.u32 	%rs247, %r423;
	and.b16  	%rs248, %rs247, 255;
	bfe.u32 	%r424, %r422, 8, 8;
	cvt.u16.u32 	%rs249, %r424;
	and.b16  	%rs250, %rs249, 255;
	bfe.u32 	%r425, %r422, 16, 8;
	cvt.u16.u32 	%rs251, %r425;
	and.b16  	%rs252, %rs251, 255;
	cvt.rn.f32.u16 	%f584, %rs248;
	fma.rn.f32 	%f917, %f584, 0f3C761240, %f917;
	cvt.rn.f32.u16 	%f585, %rs250;
	fma.rn.f32 	%f916, %f585, 0f3C761240, %f916;
	cvt.rn.f32.u16 	%f586, %rs252;
	fma.rn.f32 	%f918, %f586, 0f3C761240, %f918;
	.pragma "used_bytes_mask 7";
	ld.global.u32 	%r426, [%rd181+40];
	bfe.u32 	%r427, %r426, 0, 8;
	cvt.u16.u32 	%rs253, %r427;
	and.b16  	%rs254, %rs253, 255;
	bfe.u32 	%r428, %r426, 8, 8;
	cvt.u16.u32 	%rs255, %r428;
	and.b16  	%rs256, %rs255, 255;
	bfe.u32 	%r429, %r426, 16, 8;
	cvt.u16.u32 	%rs257, %r429;
	and.b16  	%rs258, %rs257, 255;
	cvt.rn.f32.u16 	%f587, %rs254;
	fma.rn.f32 	%f919, %f587, 0f3C761240, %f919;
	cvt.rn.f32.u16 	%f588, %rs256;
	fma.rn.f32 	%f920, %f588, 0f3C761240, %f920;
	cvt.rn.f32.u16 	%f589, %rs258;
	fma.rn.f32 	%f921, %f589, 0f3C761240, %f921;
	add.f32 	%f922, %f922, 0f3C761240;
$L__BB0_99:
	add.s32 	%r430, %r60, 2;
	setp.gt.s32 	%p117, %r60, -3;
	setp.lt.s32 	%p118, %r430, %r105;
	and.pred  	%p9, %p117, %p118;
	add.s32 	%r66, %r65, %r104;
	and.pred  	%p119, %p2, %p9;
	not.pred 	%p120, %p119;
	@%p120 bra 	$L__BB0_101;
	cvt.s64.s32 	%rd182, %r66;
	cvt.u64.u32 	%rd183, %r59;
	add.s64 	%rd184, %rd183, %rd182;
	shl.b64 	%rd185, %rd184, 4;
	add.s64 	%rd186, %rd246, %rd185;
	.pragma "used_bytes_mask 7";
	ld.global.u32 	%r431, [%rd186+-28];
	bfe.u32 	%r432, %r431, 0, 8;
	cvt.u16.u32 	%rs259, %r432;
	and.b16  	%rs260, %rs259, 255;
	bfe.u32 	%r433, %r431, 8, 8;
	cvt.u16.u32 	%rs261, %r433;
	and.b16  	%rs262, %rs261, 255;
	bfe.u32 	%r434, %r431, 16, 8;
	cvt.u16.u32 	%rs263, %r434;
	and.b16  	%rs264, %rs263, 255;
	cvt.rn.f32.u16 	%f590, %rs260;
	fma.rn.f32 	%f917, %f590, 0f3B76BE38, %f917;
	cvt.rn.f32.u16 	%f591, %rs262;
	fma.rn.f32 	%f916, %f591, 0f3B76BE38, %f916;
	cvt.rn.f32.u16 	%f592, %rs264;
	fma.rn.f32 	%f918, %f592, 0f3B76BE38, %f918;
	.pragma "used_bytes_mask 7";
	ld.global.u32 	%r435, [%rd186+-24];
	bfe.u32 	%r436, %r435, 0, 8;
	cvt.u16.u32 	%rs265, %r436;
	and.b16  	%rs266, %rs265, 255;
	bfe.u32 	%r437, %r435, 8, 8;
	cvt.u16.u32 	%rs267, %r437;
	and.b16  	%rs268, %rs267, 255;
	bfe.u32 	%r438, %r435, 16, 8;
	cvt.u16.u32 	%rs269, %r438;
	and.b16  	%rs270, %rs269, 255;
	cvt.rn.f32.u16 	%f593, %rs266;
	fma.rn.f32 	%f919, %f593, 0f3B76BE38, %f919;
	cvt.rn.f32.u16 	%f594, %rs268;
	fma.rn.f32 	%f920, %f594, 0f3B76BE38, %f920;
	cvt.rn.f32.u16 	%f595, %rs270;
	fma.rn.f32 	%f921, %f595, 0f3B76BE38, %f921;
	add.f32 	%f922, %f922, 0f3B76BE38;
$L__BB0_101:
	and.pred  	%p121, %p3, %p9;
	not.pred 	%p122, %p121;
	@%p122 bra 	$L__BB0_103;
	cvt.s64.s32 	%rd187, %r66;
	cvt.u64.u32 	%rd188, %r59;
	add.s64 	%rd189, %rd188, %rd187;
	shl.b64 	%rd190, %rd189, 4;
	add.s64 	%rd191, %rd246, %rd190;
	.pragma "used_bytes_mask 7";
	ld.global.u32 	%r439, [%rd191+-12];
	bfe.u32 	%r440, %r439, 0, 8;
	cvt.u16.u32 	%rs271, %r440;
	and.b16  	%rs272, %rs271, 255;
	bfe.u32 	%r441, %r439, 8, 8;
	cvt.u16.u32 	%rs273, %r441;
	and.b16  	%rs274, %rs273, 255;
	bfe.u32 	%r442, %r439, 16, 8;
	cvt.u16.u32 	%rs275, %r442;
	and.b16  	%rs276, %rs275, 255;
	cvt.rn.f32.u16 	%f596, %rs272;
	fma.rn.f32 	%f917, %f596, 0f3C761240, %f917;
	cvt.rn.f32.u16 	%f597, %rs274;
	fma.rn.f32 	%f916, %f597, 0f3C761240, %f916;
	cvt.rn.f32.u16 	%f598, %rs276;
	fma.rn.f32 	%f918, %f598, 0f3C761240, %f918;
	.pragma "used_bytes_mask 7";
	ld.global.u32 	%r443, [%rd191+-8];
	bfe.u32 	%r444, %r443, 0, 8;
	cvt.u16.u32 	%rs277, %r444;
	and.b16  	%rs278, %rs277, 255;
	bfe.u32 	%r445, %r443, 8, 8;
	cvt.u16.u32 	%rs279, %r445;
	and.b16  	%rs280, %rs279, 255;
	bfe.u32 	%r446, %r443, 16, 8;
	cvt.u16.u32 	%rs281, %r446;
	and.b16  	%rs282, %rs281, 255;
	cvt.rn.f32.u16 	%f599, %rs278;
	fma.rn.f32 	%f919, %f599, 0f3C761240, %f919;
	cvt.rn.f32.u16 	%f600, %rs280;
	fma.rn.f32 	%f920, %f600, 0f3C761240, %f920;
	cvt.rn.f32.u16 	%f601, %rs282;
	fma.rn.f32 	%f921, %f601, 0f3C761240, %f921;
	add.f32 	%f922, %f922, 0f3C761240;
$L__BB0_103:
	setp.lt.s32 	%p123, %r62, 0;
	not.pred 	%p124, %p9;
	or.pred  	%p125, %p123, %p124;
	@%p125 bra 	$L__BB0_105;
	add.s32 	%r447, %r59, %r66;
	mul.wide.s32 	%rd192, %r447, 16;
	add.s64 	%rd193, %rd246, %rd192;
	.pragma "used_bytes_mask 7";
	ld.global.u32 	%r448, [%rd193+4];
	bfe.u32 	%r449, %r448, 0, 8;
	cvt.u16.u32 	%rs283, %r449;
	and.b16  	%rs284, %rs283, 255;
	bfe.u32 	%r450, %r448, 8, 8;
	cvt.u16.u32 	%rs285, %r450;
	and.b16  	%rs286, %rs285, 255;
	bfe.u32 	%r451, %r448, 16, 8;
	cvt.u16.u32 	%rs287, %r451;
	and.b16  	%rs288, %rs287, 255;
	cvt.rn.f32.u16 	%f602, %rs284;
	fma.rn.f32 	%f917, %f602, 0f3CC2E771, %f917;
	cvt.rn.f32.u16 	%f603, %rs286;
	fma.rn.f32 	%f916, %f603, 0f3CC2E771, %f916;
	cvt.rn.f32.u16 	%f604, %rs288;
	fma.rn.f32 	%f918, %f604, 0f3CC2E771, %f918;
	.pragma "used_bytes_mask 7";
	ld.global.u32 	%r452, [%rd193+8];
	bfe.u32 	%r453, %r452, 0, 8;
	cvt.u16.u32 	%rs289, %r453;
	and.b16  	%rs290, %rs289, 255;
	bfe.u32 	%r454, %r452, 8, 8;
	cvt.u16.u32 	%rs291, %r454;
	and.b16  	%rs292, %rs291, 255;
	bfe.u32 	%r455, %r452, 16, 8;
	cvt.u16.u32 	%rs293, %r455;
	and.b16  	%rs294, %rs293, 255;
	cvt.rn.f32.u16 	%f605, %rs290;
	fma.rn.f32 	%f919, %f605, 0f3CC2E771, %f919;
	cvt.rn.f32.u16 	%f606, %rs292;
	fma.rn.f32 	%f920, %f606, 0f3CC2E771, %f920;
	cvt.rn.f32.u16 	%f607, %rs294;
	fma.rn.f32 	%f921, %f607, 0f3CC2E771, %f921;
	add.f32 	%f922, %f922, 0f3CC2E771;
$L__BB0_105:
	and.pred  	%p126, %p4, %p9;
	not.pred 	%p127, %p126;
	@%p127 bra 	$L__BB0_107;
	cvt.s64.s32 	%rd194, %r66;
	cvt.s64.s32 	%rd195, %r59;
	add.s64 	%rd196, %rd195, %rd194;
	shl.b64 	%rd197, %rd196, 4;
	add.s64 	%rd198, %rd246, %rd197;
	.pragma "used_bytes_mask 7";
	ld.global.u32 	%r456, [%rd198+20];
	bfe.u32 	%r457, %r456, 0, 8;
	cvt.u16.u32 	%rs295, %r457;
	and.b16  	%rs296, %rs295, 255;
	bfe.u32 	%r458, %r456, 8, 8;
	cvt.u16.u32 	%rs297, %r458;
	and.b16  	%rs298, %rs297, 255;
	bfe.u32 	%r459, %r456, 16, 8;
	cvt.u16.u32 	%rs299, %r459;
	and.b16  	%rs300, %rs299, 255;
	cvt.rn.f32.u16 	%f608, %rs296;
	fma.rn.f32 	%f917, %f608, 0f3C761240, %f917;
	cvt.rn.f32.u16 	%f609, %rs298;
	fma.rn.f32 	%f916, %f609, 0f3C761240, %f916;
	cvt.rn.f32.u16 	%f610, %rs300;
	fma.rn.f32 	%f918, %f610, 0f3C761240, %f918;
	.pragma "used_bytes_mask 7";
	ld.global.u32 	%r460, [%rd198+24];
	bfe.u32 	%r461, %r460, 0, 8;
	cvt.u16.u32 	%rs301, %r461;
	and.b16  	%rs302, %rs301, 255;
	bfe.u32 	%r462, %r460, 8, 8;
	cvt.u16.u32 	%rs303, %r462;
	and.b16  	%rs304, %rs303, 255;
	bfe.u32 	%r463, %r460, 16, 8;
	cvt.u16.u32 	%rs305, %r463;
	and.b16  	%rs306, %rs305, 255;
	cvt.rn.f32.u16 	%f611, %rs302;
	fma.rn.f32 	%f919, %f611, 0f3C761240, %f919;
	cvt.rn.f32.u16 	%f612, %rs304;
	fma.rn.f32 	%f920, %f612, 0f3C761240, %f920;
	cvt.rn.f32.u16 	%f613, %rs306;
	fma.rn.f32 	%f921, %f613, 0f3C761240, %f921;
	add.f32 	%f922, %f922, 0f3C761240;
$L__BB0_107:
	and.pred  	%p128, %p5, %p9;
	not.pred 	%p129, %p128;
	@%p129 bra 	$L__BB0_109;
	cvt.s64.s32 	%rd199, %r66;
	cvt.s64.s32 	%rd200, %r59;
	add.s64 	%rd201, %rd200, %rd199;
	shl.b64 	%rd202, %rd201, 4;
	add.s64 	%rd203, %rd246, %rd202;
	.pragma "used_bytes_mask 7";
	ld.global.u32 	%r464, [%rd203+36];
	bfe.u32 	%r465, %r464, 0, 8;
	cvt.u16.u32 	%rs307, %r465;
	and.b16  	%rs308, %rs307, 255;
	bfe.u32 	%r466, %r464, 8, 8;
	cvt.u16.u32 	%rs309, %r466;
	and.b16  	%rs310, %rs309, 255;
	bfe.u32 	%r467, %r464, 16, 8;
	cvt.u16.u32 	%rs311, %r467;
	and.b16  	%rs312, %rs311, 255;
	cvt.rn.f32.u16 	%f614, %rs308;
	fma.rn.f32 	%f917, %f614, 0f3B76BE38, %f917;
	cvt.rn.f32.u16 	%f615, %rs310;
	fma.rn.f32 	%f916, %f615, 0f3B76BE38, %f916;
	cvt.rn.f32.u16 	%f616, %rs312;
	fma.rn.f32 	%f918, %f616, 0f3B76BE38, %f918;
	.pragma "used_bytes_mask 7";
	ld.global.u32 	%r468, [%rd203+40];
	bfe.u32 	%r469, %r468, 0, 8;
	cvt.u16.u32 	%rs313, %r469;
	and.b16  	%rs314, %rs313, 255;
	bfe.u32 	%r470, %r468, 8, 8;
	cvt.u16.u32 	%rs315, %r470;
	and.b16  	%rs316, %rs315, 255;
	bfe.u32 	%r471, %r468, 16, 8;
	cvt.u16.u32 	%rs317, %r471;
	and.b16  	%rs318, %rs317, 255;
	cvt.rn.f32.u16 	%f617, %rs314;
	fma.rn.f32 	%f919, %f617, 0f3B76BE38, %f919;
	cvt.rn.f32.u16 	%f618, %rs316;
	fma.rn.f32 	%f920, %f618, 0f3B76BE38, %f920;
	cvt.rn.f32.u16 	%f619, %rs318;
	fma.rn.f32 	%f921, %f619, 0f3B76BE38, %f921;
	add.f32 	%f922, %f922, 0f3B76BE38;
$L__BB0_109:
	add.s32 	%r67, %r64, %r59;
	mul.wide.s32 	%rd204, %r67, 16;
	add.s64 	%rd205, %rd246, %rd204;
	ld.global.u32 	%r68, [%rd205];
	ld.global.u32 	%r69, [%rd205+4];
	bfe.u32 	%r472, %r69, 0, 8;
	cvt.u16.u32 	%rs502, %r472;
	bfe.u32 	%r473, %r69, 8, 8;
	cvt.u16.u32 	%rs501, %r473;
	bfe.u32 	%r474, %r69, 16, 8;
	cvt.u16.u32 	%rs503, %r474;
	ld.global.u32 	%r70, [%rd205+8];
	bfe.u32 	%r475, %r70, 0, 8;
	cvt.u16.u32 	%rs504, %r475;
	bfe.u32 	%r476, %r70, 8, 8;
	cvt.u16.u32 	%rs505, %r476;
	bfe.u32 	%r477, %r70, 16, 8;
	cvt.u16.u32 	%rs506, %r477;
	ld.global.u32 	%r71, [%rd205+12];
	setp.leu.f32 	%p130, %f922, 0f00000000;
	@%p130 bra 	$L__BB0_111;
	rcp.rn.f32 	%f620, %f922;
	and.b16  	%rs319, %rs502, 255;
	cvt.rn.f32.u16 	%f621, %rs319;
	mov.f32 	%f622, 0f3F800000;
	sub.f32 	%f623, %f622, %f19;
	mul.f32 	%f624, %f623, %f621;
	mul.f32 	%f625, %f917, %f620;
	fma.rn.f32 	%f626, %f19, %f625, %f624;
	cvt.rzi.u32.f32 	%r478, %f626;
	cvt.u16.u32 	%rs502, %r478;
	and.b16  	%rs320, %rs501, 255;
	cvt.rn.f32.u16 	%f627, %rs320;
	mul.f32 	%f628, %f623, %f627;
	mul.f32 	%f629, %f916, %f620;
	fma.rn.f32 	%f630, %f19, %f629, %f628;
	cvt.rzi.u32.f32 	%r479, %f630;
	cvt.u16.u32 	%rs501, %r479;
	and.b16  	%rs321, %rs503, 255;
	cvt.rn.f32.u16 	%f631, %rs321;
	mul.f32 	%f632, %f623, %f631;
	mul.f32 	%f633, %f918, %f620;
	fma.rn.f32 	%f634, %f19, %f633, %f632;
	cvt.rzi.u32.f32 	%r480, %f634;
	cvt.u16.u32 	%rs503, %r480;
	and.b16  	%rs322, %rs504, 255;
	cvt.rn.f32.u16 	%f635, %rs322;
	mul.f32 	%f636, %f623, %f635;
	mul.f32 	%f637, %f919, %f620;
	fma.rn.f32 	%f638, %f19, %f637, %f636;
	cvt.rzi.u32.f32 	%r481, %f638;
	cvt.u16.u32 	%rs504, %r481;
	and.b16  	%rs323, %rs505, 255;
	cvt.rn.f32.u16 	%f639, %rs323;
	mul.f32 	%f640, %f623, %f639;
	mul.f32 	%f641, %f920, %f620;
	fma.rn.f32 	%f642, %f19, %f641, %f640;
	cvt.rzi.u32.f32 	%r482, %f642;
	cvt.u16.u32 	%rs505, %r482;
	and.b16  	%rs324, %rs506, 255;
	cvt.rn.f32.u16 	%f643, %rs324;
	mul.f32 	%f644, %f623, %f643;
	mul.f32 	%f645, %f921, %f620;
	fma.rn.f32 	%f646, %f19, %f645, %f644;
	cvt.rzi.u32.f32 	%r483, %f646;
	cvt.u16.u32 	%rs506, %r483;
$L__BB0_111:
	mul.wide.s32 	%rd206, %r67, 16;
	add.s64 	%rd207, %rd245, %rd206;
	st.global.u32 	[%rd207], %r68;
	cvt.u32.u16 	%r484, %rs503;
	prmt.b32 	%r485, %r484, %r486, 0x3340U;
	cvt.u32.u16 	%r487, %rs501;
	cvt.u32.u16 	%r488, %rs502;
	prmt.b32 	%r489, %r488, %r487, 0x3340U;
	prmt.b32 	%r490, %r489, %r485, 0x5410U;
	prmt.b32 	%r491, %r490, %r69, 0x7210U;
	st.global.u32 	[%rd207+4], %r491;
	cvt.u32.u16 	%r492, %rs506;
	prmt.b32 	%r493, %r492, %r494, 0x3340U;
	cvt.u32.u16 	%r495, %rs505;
	cvt.u32.u16 	%r496, %rs504;
	prmt.b32 	%r497, %r496, %r495, 0x3340U;
	prmt.b32 	%r498, %r497, %r493, 0x5410U;
	prmt.b32 	%r499, %r498, %r70, 0x7210U;
	st.global.u32 	[%rd207+8], %r499;
	st.global.u32 	[%rd207+12], %r71;
	add.s32 	%r760, %r760, 1;
	setp.lt.s32 	%p131, %r760, %r6;
	@%p131 bra 	$L__BB0_59;
$L__BB0_112:
	setp.ne.s64 	%p132, %rd8, 0;
	@%p132 bra 	$L__BB0_114;
	// begin inline asm
	trap;
	// end inline asm
$L__BB0_114:
	setp.ne.s32 	%p133, %r7, 0;
	barrier.sync 	0;
	@%p133 bra 	$L__BB0_117;
	// begin inline asm
	atom.add.release.gpu.u32 %r500,[%rd9],%r8;
	// end inline asm
$L__BB0_116:
	// begin inline asm
	ld.acquire.gpu.u32 %r502,[%rd9];
	// end inline asm
	xor.b32  	%r503, %r502, %r500;
	setp.gt.s32 	%p134, %r503, -1;
	@%p134 bra 	$L__BB0_116;
$L__BB0_117:
	barrier.sync 	0;
	ld.global.u32 	%r761, [%rd3+112];
	mov.u64 	%rd246, %rd245;
$L__BB0_118:
	and.b32  	%r504, %r761, 2;
	setp.eq.s32 	%p135, %r504, 0;
	mul.wide.s32 	%rd210, %r5, 16;
	add.s64 	%rd22, %rd246, %rd210;
	@%p135 bra 	$L__BB0_145;
	setp.le.s32 	%p136, %r6, %r5;
	@%p136 bra 	$L__BB0_139;
	setp.eq.s32 	%p137, %r13, 0;
	mov.u32 	%r762, %r5;
	@%p137 bra 	$L__BB0_129;
	ld.global.f32 	%f647, [%rd3+40];
	.pragma "used_bytes_mask 7";
	ld.global.u32 	%r505, [%rd22+4];
	bfe.u32 	%r506, %r505, 0, 8;
	cvt.u16.u32 	%rs325, %r506;
	and.b16  	%rs326, %rs325, 255;
	bfe.u32 	%r507, %r505, 8, 8;
	cvt.u16.u32 	%rs327, %r507;
	and.b16  	%rs328, %rs327, 255;
	bfe.u32 	%r508, %r505, 16, 8;
	cvt.u16.u32 	%rs329, %r508;
	and.b16  	%rs330, %rs329, 255;
	cvt.rn.f32.u16 	%f369, %rs326;
	cvt.rn.f32.u16 	%f370, %rs328;
	mul.f32 	%f648, %f370, 0f3F1645A2;
	fma.rn.f32 	%f649, %f369, 0f3E991687, %f648;
	cvt.rn.f32.u16 	%f371, %rs330;
	fma.rn.f32 	%f650, %f371, 0f3DE978D5, %f649;
	div.rn.f32 	%f651, %f650, 0f437F0000;
	sub.f32 	%f652, %f651, %f647;
	max.f32 	%f372, %f652, 0f00000000;
	setp.leu.f32 	%p138, %f372, 0f00000000;
	@%p138 bra 	$L__BB0_123;
	ld.global.f32 	%f653, [%rd3+36];
	fma.rn.f32 	%f654, %f372, %f653, 0f3F800000;
	mul.f32 	%f655, %f654, %f369;
	cvt.rzi.s32.f32 	%r509, %f655;
	min.s32 	%r510, %r509, 255;
	cvt.u16.u32 	%rs331, %r510;
	mul.f32 	%f656, %f654, %f370;
	cvt.rzi.s32.f32 	%r511, %f656;
	min.s32 	%r512, %r511, 255;
	cvt.u16.u32 	%rs332, %r512;
	st.global.v2.u8 	[%rd22+4], {%rs331, %rs332};
	mul.f32 	%f657, %f654, %f371;
	cvt.rzi.s32.f32 	%r513, %f657;
	min.s32 	%r514, %r513, 255;
	st.global.u8 	[%rd22+6], %r514;
$L__BB0_123:
	setp.eq.s32 	%p139, %r13, 1;
	mov.u32 	%r762, %r12;
	@%p139 bra 	$L__BB0_129;
	ld.global.f32 	%f658, [%rd3+40];
	.pragma "used_bytes_mask 7";
	ld.global.u32 	%r515, [%rd22+20];
	bfe.u32 	%r516, %r515, 0, 8;
	cvt.u16.u32 	%rs333, %r516;
	and.b16  	%rs334, %rs333, 255;
	bfe.u32 	%r517, %r515, 8, 8;
	cvt.u16.u32 	%rs335, %r517;
	and.b16  	%rs336, %rs335, 255;
	bfe.u32 	%r518, %r515, 16, 8;
	cvt.u16.u32 	%rs337, %r518;
	and.b16  	%rs338, %rs337, 255;
	cvt.rn.f32.u16 	%f373, %rs334;
	cvt.rn.f32.u16 	%f374, %rs336;
	mul.f32 	%f659, %f374, 0f3F1645A2;
	fma.rn.f32 	%f660, %f373, 0f3E991687, %f659;
	cvt.rn.f32.u16 	%f375, %rs338;
	fma.rn.f32 	%f661, %f375, 0f3DE978D5, %f660;
	div.rn.f32 	%f662, %f661, 0f437F0000;
	sub.f32 	%f663, %f662, %f658;
	max.f32 	%f376, %f663, 0f00000000;
	setp.leu.f32 	%p140, %f376, 0f00000000;
	@%p140 bra 	$L__BB0_126;
	ld.global.f32 	%f664, [%rd3+36];
	fma.rn.f32 	%f665, %f376, %f664, 0f3F800000;
	mul.f32 	%f666, %f665, %f373;
	cvt.rzi.s32.f32 	%r519, %f666;
	min.s32 	%r520, %r519, 255;
	cvt.u16.u32 	%rs339, %r520;
	mul.f32 	%f667, %f665, %f374;
	cvt.rzi.s32.f32 	%r521, %f667;
	min.s32 	%r522, %r521, 255;
	cvt.u16.u32 	%rs340, %r522;
	st.global.v2.u8 	[%rd22+20], {%rs339, %rs340};
	mul.f32 	%f668, %f665, %f375;
	cvt.rzi.s32.f32 	%r523, %f668;
	min.s32 	%r524, %r523, 255;
	st.global.u8 	[%rd22+22], %r524;
$L__BB0_126:
	setp.eq.s32 	%p141, %r13, 2;
	mov.u32 	%r762, %r14;
	@%p141 bra 	$L__BB0_129;
	ld.global.f32 	%f669, [%rd3+40];
	.pragma "used_bytes_mask 7";
	ld.global.u32 	%r525, [%rd22+36];
	bfe.u32 	%r526, %r525, 0, 8;
	cvt.u16.u32 	%rs341, %r526;
	and.b16  	%rs342, %rs341, 255;
	bfe.u32 	%r527, %r525, 8, 8;
	cvt.u16.u32 	%rs343, %r527;
	and.b16  	%rs344, %rs343, 255;
	bfe.u32 	%r528, %r525, 16, 8;
	cvt.u16.u32 	%rs345, %r528;
	and.b16  	%rs346, %rs345, 255;
	cvt.rn.f32.u16 	%f377, %rs342;
	cvt.rn.f32.u16 	%f378, %rs344;
	mul.f32 	%f670, %f378, 0f3F1645A2;
	fma.rn.f32 	%f671, %f377, 0f3E991687, %f670;
	cvt.rn.f32.u16 	%f379, %rs346;
	fma.rn.f32 	%f672, %f379, 0f3DE978D5, %f671;
	div.rn.f32 	%f673, %f672, 0f437F0000;
	sub.f32 	%f674, %f673, %f669;
	max.f32 	%f380, %f674, 0f00000000;
	setp.leu.f32 	%p142, %f380, 0f00000000;
	mov.u32 	%r762, %r15;
	@%p142 bra 	$L__BB0_129;
	ld.global.f32 	%f675, [%rd3+36];
	fma.rn.f32 	%f676, %f380, %f675, 0f3F800000;
	mul.f32 	%f677, %f676, %f377;
	cvt.rzi.s32.f32 	%r529, %f677;
	min.s32 	%r530, %r529, 255;
	cvt.u16.u32 	%rs347, %r530;
	mul.f32 	%f678, %f676, %f378;
	cvt.rzi.s32.f32 	%r531, %f678;
	min.s32 	%r532, %r531, 255;
	cvt.u16.u32 	%rs348, %r532;
	st.global.v2.u8 	[%rd22+36], {%rs347, %rs348};
	mul.f32 	%f679, %f676, %f379;
	cvt.rzi.s32.f32 	%r533, %f679;
	min.s32 	%r534, %r533, 255;
	st.global.u8 	[%rd22+38], %r534;
	mov.u32 	%r762, %r15;
$L__BB0_129:
	setp.lt.u32 	%p143, %r11, 3;
	@%p143 bra 	$L__BB0_139;
$L__BB0_130:
	mul.wide.s32 	%rd211, %r762, 16;
	add.s64 	%rd23, %rd246, %rd211;
	ld.global.f32 	%f1085, [%rd3+40];
	.pragma "used_bytes_mask 7";
	ld.global.u32 	%r535, [%rd23+4];
	bfe.u32 	%r536, %r535, 0, 8;
	cvt.u16.u32 	%rs349, %r536;
	and.b16  	%rs350, %rs349, 255;
	bfe.u32 	%r537, %r535, 8, 8;
	cvt.u16.u32 	%rs351, %r537;
	and.b16  	%rs352, %rs351, 255;
	bfe.u32 	%r538, %r535, 16, 8;
	cvt.u16.u32 	%rs353, %r538;
	and.b16  	%rs354, %rs353, 255;
	cvt.rn.f32.u16 	%f382, %rs350;
	cvt.rn.f32.u16 	%f383, %rs352;
	mul.f32 	%f680, %f383, 0f3F1645A2;
	fma.rn.f32 	%f681, %f382, 0f3E991687, %f680;
	cvt.rn.f32.u16 	%f384, %rs354;
	fma.rn.f32 	%f682, %f384, 0f3DE978D5, %f681;
	div.rn.f32 	%f683, %f682, 0f437F0000;
	sub.f32 	%f684, %f683, %f1085;
	max.f32 	%f385, %f684, 0f00000000;
	setp.leu.f32 	%p144, %f385, 0f00000000;
	@%p144 bra 	$L__BB0_132;
	ld.global.f32 	%f685, [%rd3+36];
	fma.rn.f32 	%f686, %f385, %f685, 0f3F800000;
	mul.f32 	%f687, %f686, %f382;
	cvt.rzi.s32.f32 	%r539, %f687;
	min.s32 	%r540, %r539, 255;
	cvt.u16.u32 	%rs355, %r540;
	mul.f32 	%f688, %f686, %f383;
	cvt.rzi.s32.f32 	%r541, %f688;
	min.s32 	%r542, %r541, 255;
	cvt.u16.u32 	%rs356, %r542;
	st.global.v2.u8 	[%rd23+4], {%rs355, %rs356};
	mul.f32 	%f689, %f686, %f384;
	cvt.rzi.s32.f32 	%r543, %f689;
	min.s32 	%r544, %r543, 255;
	st.global.u8 	[%rd23+6], %r544;
	ld.global.f32 	%f1085, [%rd3+40];
$L__BB0_132:
	.pragma "used_bytes_mask 7";
	ld.global.u32 	%r545, [%rd23+20];
	bfe.u32 	%r546, %r545, 0, 8;
	cvt.u16.u32 	%rs357, %r546;
	and.b16  	%rs358, %rs357, 255;
	bfe.u32 	%r547, %r545, 8, 8;
	cvt.u16.u32 	%rs359, %r547;
	and.b16  	%rs360, %rs359, 255;
	bfe.u32 	%r548, %r545, 16, 8;
	cvt.u16.u32 	%rs361, %r548;
	and.b16  	%rs362, %rs361, 255;
	cvt.rn.f32.u16 	%f388, %rs358;
	cvt.rn.f32.u16 	%f389, %rs360;
	mul.f32 	%f690, %f389, 0f3F1645A2;
	fma.rn.f32 	%f691, %f388, 0f3E991687, %f690;
	cvt.rn.f32.u16 	%f390, %rs362;
	fma.rn.f32 	%f692, %f390, 0f3DE978D5, %f691;
	div.rn.f32 	%f693, %f692, 0f437F0000;
	sub.f32 	%f694, %f693, %f1085;
	max.f32 	%f391, %f694, 0f00000000;
	setp.leu.f32 	%p145, %f391, 0f00000000;
	@%p145 bra 	$L__BB0_134;
	ld.global.f32 	%f695, [%rd3+36];
	fma.rn.f32 	%f696, %f391, %f695, 0f3F800000;
	mul.f32 	%f697, %f696, %f388;
	cvt.rzi.s32.f32 	%r549, %f697;
	min.s32 	%r550, %r549, 255;
	cvt.u16.u32 	%rs363, %r550;
	mul.f32 	%f698, %f696, %f389;
	cvt.rzi.s32.f32 	%r551, %f698;
	min.s32 	%r552, %r551, 255;
	cvt.u16.u32 	%rs364, %r552;
	st.global.v2.u8 	[%rd23+20], {%rs363, %rs364};
	mul.f32 	%f699, %f696, %f390;
	cvt.rzi.s32.f32 	%r553, %f699;
	min.s32 	%r554, %r553, 255;
	st.global.u8 	[%rd23+22], %r554;
	ld.global.f32 	%f1085, [%rd3+40];
$L__BB0_134:
	.pragma "used_bytes_mask 7";
	ld.global.u32 	%r555, [%rd23+36];
	bfe.u32 	%r556, %r555, 0, 8;
	cvt.u16.u32 	%rs365, %r556;
	and.b16  	%rs366, %rs365, 255;
	bfe.u32 	%r557, %r555, 8, 8;
	cvt.u16.u32 	%rs367, %r557;
	and.b16  	%rs368, %rs367, 255;
	bfe.u32 	%r558, %r555, 16, 8;
	cvt.u16.u32 	%rs369, %r558;
	and.b16  	%rs370, %rs369, 255;
	cvt.rn.f32.u16 	%f394, %rs366;
	cvt.rn.f32.u16 	%f395, %rs368;
	mul.f32 	%f700, %f395, 0f3F1645A2;
	fma.rn.f32 	%f701, %f394, 0f3E991687, %f700;
	cvt.rn.f32.u16 	%f396, %rs370;
	fma.rn.f32 	%f702, %f396, 0f3DE978D5, %f701;
	div.rn.f32 	%f703, %f702, 0f437F0000;
	sub.f32 	%f704, %f703, %f1085;
	max.f32 	%f397, %f704, 0f00000000;
	setp.leu.f32 	%p146, %f397, 0f00000000;
	@%p146 bra 	$L__BB0_136;
	ld.global.f32 	%f705, [%rd3+36];
	fma.rn.f32 	%f706, %f397, %f705, 0f3F800000;
	mul.f32 	%f707, %f706, %f394;
	cvt.rzi.s32.f32 	%r559, %f707;
	min.s32 	%r560, %r559, 255;
	cvt.u16.u32 	%rs371, %r560;
	mul.f32 	%f708, %f706, %f395;
	cvt.rzi.s32.f32 	%r561, %f708;
	min.s32 	%r562, %r561, 255;
	cvt.u16.u32 	%rs372, %r562;
	st.global.v2.u8 	[%rd23+36], {%rs371, %rs372};
	mul.f32 	%f709, %f706, %f396;
	cvt.rzi.s32.f32 	%r563, %f709;
	min.s32 	%r564, %r563, 255;
	st.global.u8 	[%rd23+38], %r564;
	ld.global.f32 	%f1085, [%rd3+40];
$L__BB0_136:
	.pragma "used_bytes_mask 7";
	ld.global.u32 	%r565, [%rd23+52];
	bfe.u32 	%r566, %r565, 0, 8;
	cvt.u16.u32 	%rs373, %r566;
	and.b16  	%rs374, %rs373, 255;
	bfe.u32 	%r567, %r565, 8, 8;
	cvt.u16.u32 	%rs375, %r567;
	and.b16  	%rs376, %rs375, 255;
	bfe.u32 	%r568, %r565, 16, 8;
	cvt.u16.u32 	%rs377, %r568;
	and.b16  	%rs378, %rs377, 255;
	cvt.rn.f32.u16 	%f400, %rs374;
	cvt.rn.f32.u16 	%f401, %rs376;
	mul.f32 	%f710, %f401, 0f3F1645A2;
	fma.rn.f32 	%f711, %f400, 0f3E991687, %f710;
	cvt.rn.f32.u16 	%f402, %rs378;
	fma.rn.f32 	%f712, %f402, 0f3DE978D5, %f711;
	div.rn.f32 	%f713, %f712, 0f437F0000;
	sub.f32 	%f714, %f713, %f1085;
	max.f32 	%f403, %f714, 0f00000000;
	setp.leu.f32 	%p147, %f403, 0f00000000;
	@%p147 bra 	$L__BB0_138;
	ld.global.f32 	%f715, [%rd3+36];
	fma.rn.f32 	%f716, %f403, %f715, 0f3F800000;
	mul.f32 	%f717, %f716, %f400;
	cvt.rzi.s32.f32 	%r569, %f717;
	min.s32 	%r570, %r569, 255;
	cvt.u16.u32 	%rs379, %r570;
	mul.f32 	%f718, %f716, %f401;
	cvt.rzi.s32.f32 	%r571, %f718;
	min.s32 	%r572, %r571, 255;
	cvt.u16.u32 	%rs380, %r572;
	st.global.v2.u8 	[%rd23+52], {%rs379, %rs380};
	mul.f32 	%f719, %f716, %f402;
	cvt.rzi.s32.f32 	%r573, %f719;
	min.s32 	%r574, %r573, 255;
	st.global.u8 	[%rd23+54], %r574;
$L__BB0_138:
	add.s32 	%r762, %r762, 4;
	setp.lt.s32 	%p148, %r762, %r6;
	@%p148 bra 	$L__BB0_130;
$L__BB0_139:
	setp.ne.s64 	%p149, %rd8, 0;
	@%p149 bra 	$L__BB0_141;
	// begin inline asm
	trap;
	// end inline asm
$L__BB0_141:
	setp.ne.s32 	%p150, %r7, 0;
	barrier.sync 	0;
	@%p150 bra 	$L__BB0_144;
	// begin inline asm
	atom.add.release.gpu.u32 %r575,[%rd9],%r8;
	// end inline asm
$L__BB0_143:
	// begin inline asm
	ld.acquire.gpu.u32 %r577,[%rd9];
	// end inline asm
	xor.b32  	%r578, %r577, %r575;
	setp.gt.s32 	%p151, %r578, -1;
	@%p151 bra 	$L__BB0_143;
$L__BB0_144:
	barrier.sync 	0;
	ld.global.u32 	%r761, [%rd3+112];
$L__BB0_145:
	and.b32  	%r579, %r761, 8;
	setp.eq.s32 	%p152, %r579, 0;
	@%p152 bra 	$L__BB0_172;
	setp.le.s32 	%p153, %r6, %r5;
	@%p153 bra 	$L__BB0_166;
	setp.eq.s32 	%p154, %r13, 0;
	mov.u32 	%r765, %r5;
	@%p154 bra 	$L__BB0_156;
	div.s32 	%r580, %r5, %r104;
	ld.global.u32 	%r581, [%rd3+64];
	rem.s32 	%r582, %r580, %r581;
	setp.ne.s32 	%p155, %r582, 0;
	@%p155 bra 	$L__BB0_150;
	ld.global.f32 	%f720, [%rd3+60];
	mov.f32 	%f721, 0f3F800000;
	sub.f32 	%f722, %f721, %f720;
	.pragma "used_bytes_mask 7";
	ld.global.u32 	%r583, [%rd22+4];
	bfe.u32 	%r584, %r583, 0, 8;
	cvt.u16.u32 	%rs381, %r584;
	and.b16  	%rs382, %rs381, 255;
	bfe.u32 	%r585, %r583, 8, 8;
	cvt.u16.u32 	%rs383, %r585;
	and.b16  	%rs384, %rs383, 255;
	bfe.u32 	%r586, %r583, 16, 8;
	cvt.u16.u32 	%rs385, %r586;
	and.b16  	%rs386, %rs385, 255;
	cvt.rn.f32.u16 	%f723, %rs382;
	mul.f32 	%f724, %f722, %f723;
	cvt.rzi.u32.f32 	%r587, %f724;
	cvt.u16.u32 	%rs387, %r587;
	cvt.rn.f32.u16 	%f725, %rs384;
	mul.f32 	%f726, %f722, %f725;
	cvt.rzi.u32.f32 	%r588, %f726;
	cvt.u16.u32 	%rs388, %r588;
	st.global.v2.u8 	[%rd22+4], {%rs387, %rs388};
	cvt.rn.f32.u16 	%f727, %rs386;
	mul.f32 	%f728, %f722, %f727;
	cvt.rzi.u32.f32 	%r589, %f728;
	st.global.u8 	[%rd22+6], %r589;
$L__BB0_150:
	setp.eq.s32 	%p156, %r13, 1;
	mov.u32 	%r765, %r12;
	@%p156 bra 	$L__BB0_156;
	div.s32 	%r590, %r12, %r104;
	ld.global.u32 	%r591, [%rd3+64];
	rem.s32 	%r592, %r590, %r591;
	setp.ne.s32 	%p157, %r592, 0;
	@%p157 bra 	$L__BB0_153;
	ld.global.f32 	%f729, [%rd3+60];
	mov.f32 	%f730, 0f3F800000;
	sub.f32 	%f731, %f730, %f729;
	.pragma "used_bytes_mask 7";
	ld.global.u32 	%r593, [%rd22+20];
	bfe.u32 	%r594, %r593, 0, 8;
	cvt.u16.u32 	%rs389, %r594;
	and.b16  	%rs390, %rs389, 255;
	bfe.u32 	%r595, %r593, 8, 8;
	cvt.u16.u32 	%rs391, %r595;
	and.b16  	%rs392, %rs391, 255;
	bfe.u32 	%r596, %r593, 16, 8;
	cvt.u16.u32 	%rs393, %r596;
	and.b16  	%rs394, %rs393, 255;
	cvt.rn.f32.u16 	%f732, %rs390;
	mul.f32 	%f733, %f731, %f732;
	cvt.rzi.u32.f32 	%r597, %f733;
	cvt.u16.u32 	%rs395, %r597;
	cvt.rn.f32.u16 	%f734, %rs392;
	mul.f32 	%f735, %f731, %f734;
	cvt.rzi.u32.f32 	%r598, %f735;
	cvt.u16.u32 	%rs396, %r598;
	st.global.v2.u8 	[%rd22+20], {%rs395, %rs396};
	cvt.rn.f32.u16 	%f736, %rs394;
	mul.f32 	%f737, %f731, %f736;
	cvt.rzi.u32.f32 	%r599, %f737;
	st.global.u8 	[%rd22+22], %r599;
$L__BB0_153:
	setp.eq.s32 	%p158, %r13, 2;
	mov.u32 	%r765, %r14;
	@%p158 bra 	$L__BB0_156;
	div.s32 	%r600, %r14, %r104;
	ld.global.u32 	%r601, [%rd3+64];
	rem.s32 	%r602, %r600, %r601;
	setp.ne.s32 	%p159, %r602, 0;
	mov.u32 	%r765, %r15;
	@%p159 bra 	$L__BB0_156;
	ld.global.f32 	%f738, [%rd3+60];
	mov.f32 	%f739, 0f3F800000;
	sub.f32 	%f740, %f739, %f738;
	.pragma "used_bytes_mask 7";
	ld.global.u32 	%r603, [%rd22+36];
	bfe.u32 	%r604, %r603, 0, 8;
	cvt.u16.u32 	%rs397, %r604;
	and.b16  	%rs398, %rs397, 255;
	bfe.u32 	%r605, %r603, 8, 8;
	cvt.u16.u32 	%rs399, %r605;
	and.b16  	%rs400, %rs399, 255;
	bfe.u32 	%r606, %r603, 16, 8;
	cvt.u16.u32 	%rs401, %r606;
	and.b16  	%rs402, %rs401, 255;
	cvt.rn.f32.u16 	%f741, %rs398;
	mul.f32 	%f742, %f740, %f741;
	cvt.rzi.u32.f32 	%r607, %f742;
	cvt.u16.u32 	%rs403, %r607;
	cvt.rn.f32.u16 	%f743, %rs400;
	mul.f32 	%f744, %f740, %f743;
	cvt.rzi.u32.f32 	%r608, %f744;
	cvt.u16.u32 	%rs404, %r608;
	st.global.v2.u8 	[%rd22+36], {%rs403, %rs404};
	cvt.rn.f32.u16 	%f745, %rs402;
	mul.f32 	%f746, %f740, %f745;
	cvt.rzi.u32.f32 	%r609, %f746;
	st.global.u8 	[%rd22+38], %r609;
	mov.u32 	%r765, %r15;
$L__BB0_156:
	setp.lt.u32 	%p160, %r11, 3;
	@%p160 bra 	$L__BB0_166;
$L__BB0_157:
	div.s32 	%r610, %r765, %r104;
	ld.global.u32 	%r768, [%rd3+64];
	rem.s32 	%r611, %r610, %r768;
	setp.ne.s32 	%p161, %r611, 0;
	@%p161 bra 	$L__BB0_159;
	ld.global.f32 	%f747, [%rd3+60];
	mov.f32 	%f748, 0f3F800000;
	sub.f32 	%f749, %f748, %f747;
	mul.wide.s32 	%rd214, %r765, 16;
	add.s64 	%rd215, %rd246, %rd214;
	.pragma "used_bytes_mask 7";
	ld.global.u32 	%r612, [%rd215+4];
	bfe.u32 	%r613, %r612, 0, 8;
	cvt.u16.u32 	%rs405, %r613;
	and.b16  	%rs406, %rs405, 255;
	bfe.u32 	%r614, %r612, 8, 8;
	cvt.u16.u32 	%rs407, %r614;
	and.b16  	%rs408, %rs407, 255;
	bfe.u32 	%r615, %r612, 16, 8;
	cvt.u16.u32 	%rs409, %r615;
	and.b16  	%rs410, %rs409, 255;
	cvt.rn.f32.u16 	%f750, %rs406;
	mul.f32 	%f751, %f749, %f750;
	cvt.rzi.u32.f32 	%r616, %f751;
	cvt.u16.u32 	%rs411, %r616;
	cvt.rn.f32.u16 	%f752, %rs408;
	mul.f32 	%f753, %f749, %f752;
	cvt.rzi.u32.f32 	%r617, %f753;
	cvt.u16.u32 	%rs412, %r617;
	st.global.v2.u8 	[%rd215+4], {%rs411, %rs412};
	cvt.rn.f32.u16 	%f754, %rs410;
	mul.f32 	%f755, %f749, %f754;
	cvt.rzi.u32.f32 	%r618, %f755;
	st.global.u8 	[%rd215+6], %r618;
	ld.global.u32 	%r768, [%rd3+64];
$L__BB0_159:
	add.s32 	%r619, %r765, 1;
	div.s32 	%r620, %r619, %r104;
	rem.s32 	%r621, %r620, %r768;
	setp.ne.s32 	%p162, %r621, 0;
	@%p162 bra 	$L__BB0_161;
	ld.global.f32 	%f756, [%rd3+60];
	mov.f32 	%f757, 0f3F800000;
	sub.f32 	%f758, %f757, %f756;
	mul.wide.s32 	%rd216, %r765, 16;
	add.s64 	%rd217, %rd246, %rd216;
	.pragma "used_bytes_mask 7";
	ld.global.u32 	%r622, [%rd217+20];
	bfe.u32 	%r623, %r622, 0, 8;
	cvt.u16.u32 	%rs413, %r623;
	and.b16  	%rs414, %rs413, 255;
	bfe.u32 	%r624, %r622, 8, 8;
	cvt.u16.u32 	%rs415, %r624;
	and.b16  	%rs416, %rs415, 255;
	bfe.u32 	%r625, %r622, 16, 8;
	cvt.u16.u32 	%rs417, %r625;
	and.b16  	%rs418, %rs417, 255;
	cvt.rn.f32.u16 	%f759, %rs414;
	mul.f32 	%f760, %f758, %f759;
	cvt.rzi.u32.f32 	%r626, %f760;
	cvt.u16.u32 	%rs419, %r626;
	cvt.rn.f32.u16 	%f761, %rs416;
	mul.f32 	%f762, %f758, %f761;
	cvt.rzi.u32.f32 	%r627, %f762;
	cvt.u16.u32 	%rs420, %r627;
	st.global.v2.u8 	[%rd217+20], {%rs419, %rs420};
	cvt.rn.f32.u16 	%f763, %rs418;
	mul.f32 	%f764, %f758, %f763;
	cvt.rzi.u32.f32 	%r628, %f764;
	st.global.u8 	[%rd217+22], %r628;
	ld.global.u32 	%r768, [%rd3+64];
$L__BB0_161:
	add.s32 	%r629, %r765, 2;
	div.s32 	%r630, %r629, %r104;
	rem.s32 	%r631, %r630, %r768;
	setp.ne.s32 	%p163, %r631, 0;
	@%p163 bra 	$L__BB0_163;
	ld.global.f32 	%f765, [%rd3+60];
	mov.f32 	%f766, 0f3F800000;
	sub.f32 	%f767, %f766, %f765;
	mul.wide.s32 	%rd218, %r765, 16;
	add.s64 	%rd219, %rd246, %rd218;
	.pragma "used_bytes_mask 7";
	ld.global.u32 	%r632, [%rd219+36];
	bfe.u32 	%r633, %r632, 0, 8;
	cvt.u16.u32 	%rs421, %r633;
	and.b16  	%rs422, %rs421, 255;
	bfe.u32 	%r634, %r632, 8, 8;
	cvt.u16.u32 	%rs423, %r634;
	and.b16  	%rs424, %rs423, 255;
	bfe.u32 	%r635, %r632, 16, 8;
	cvt.u16.u32 	%rs425, %r635;
	and.b16  	%rs426, %rs425, 255;
	cvt.rn.f32.u16 	%f768, %rs422;
	mul.f32 	%f769, %f767, %f768;
	cvt.rzi.u32.f32 	%r636, %f769;
	cvt.u16.u32 	%rs427, %r636;
	cvt.rn.f32.u16 	%f770, %rs424;
	mul.f32 	%f771, %f767, %f770;
	cvt.rzi.u32.f32 	%r637, %f771;
	cvt.u16.u32 	%rs428, %r637;
	st.global.v2.u8 	[%rd219+36], {%rs427, %rs428};
	cvt.rn.f32.u16 	%f772, %rs426;
	mul.f32 	%f773, %f767, %f772;
	cvt.rzi.u32.f32 	%r638, %f773;
	st.global.u8 	[%rd219+38], %r638;
	ld.global.u32 	%r768, [%rd3+64];
$L__BB0_163:
	add.s32 	%r639, %r765, 3;
	div.s32 	%r640, %r639, %r104;
	rem.s32 	%r641, %r640, %r768;
	setp.ne.s32 	%p164, %r641, 0;
	@%p164 bra 	$L__BB0_165;
	ld.global.f32 	%f774, [%rd3+60];
	mov.f32 	%f775, 0f3F800000;
	sub.f32 	%f776, %f775, %f774;
	mul.wide.s32 	%rd220, %r765, 16;
	add.s64 	%rd221, %rd246, %rd220;
	.pragma "used_bytes_mask 7";
	ld.global.u32 	%r642, [%rd221+52];
	bfe.u32 	%r643, %r642, 0, 8;
	cvt.u16.u32 	%rs429, %r643;
	and.b16  	%rs430, %rs429, 255;
	bfe.u32 	%r644, %r642, 8, 8;
	cvt.u16.u32 	%rs431, %r644;
	and.b16  	%rs432, %rs431, 255;
	bfe.u32 	%r645, %r642, 16, 8;
	cvt.u16.u32 	%rs433, %r645;
	and.b16  	%rs434, %rs433, 255;
	cvt.rn.f32.u16 	%f777, %rs430;
	mul.f32 	%f778, %f776, %f777;
	cvt.rzi.u32.f32 	%r646, %f778;
	cvt.u16.u32 	%rs435, %r646;
	cvt.rn.f32.u16 	%f779, %rs432;
	mul.f32 	%f780, %f776, %f779;
	cvt.rzi.u32.f32 	%r647, %f780;
	cvt.u16.u32 	%rs436, %r647;
	st.global.v2.u8 	[%rd221+52], {%rs435, %rs436};
	cvt.rn.f32.u16 	%f781, %rs434;
	mul.f32 	%f782, %f776, %f781;
	cvt.rzi.u32.f32 	%r648, %f782;
	st.global.u8 	[%rd221+54], %r648;
$L__BB0_165:
	add.s32 	%r765, %r765, 4;
	setp.lt.s32 	%p165, %r765, %r6;
	@%p165 bra 	$L__BB0_157;
$L__BB0_166:
	setp.ne.s64 	%p166, %rd8, 0;
	@%p166 bra 	$L__BB0_168;
	// begin inline asm
	trap;
	// end inline asm
$L__BB0_168:
	setp.ne.s32 	%p167, %r7, 0;
	barrier.sync 	0;
	@%p167 bra 	$L__BB0_171;
	// begin inline asm
	atom.add.release.gpu.u32 %r649,[%rd9],%r8;
	// end inline asm
$L__BB0_170:
	// begin inline asm
	ld.acquire.gpu.u32 %r651,[%rd9];
	// end inline asm
	xor.b32  	%r652, %r651, %r649;
	setp.gt.s32 	%p168, %r652, -1;
	@%p168 bra 	$L__BB0_170;
$L__BB0_171:
	barrier.sync 	0;
	ld.global.u32 	%r761, [%rd3+112];
$L__BB0_172:
	and.b32  	%r653, %r761, 16;
	setp.eq.s32 	%p169, %r653, 0;
	@%p169 bra 	$L__BB0_186;
	setp.le.s32 	%p170, %r6, %r5;
	@%p170 bra 	$L__BB0_180;
	setp.eq.s32 	%p171, %r13, 0;
	mov.u32 	%r771, %r5;
	@%p171 bra 	$L__BB0_178;
	setp.eq.s32 	%p172, %r13, 1;
	ld.global.f32 	%f783, [%rd3+52];
	mov.f32 	%f784, 0f3F800000;
	sub.f32 	%f785, %f784, %f783;
	.pragma "used_bytes_mask 7";
	ld.global.u32 	%r654, [%rd22+4];
	bfe.u32 	%r655, %r654, 0, 8;
	cvt.u16.u32 	%rs437, %r655;
	and.b16  	%rs438, %rs437, 255;
	bfe.u32 	%r656, %r654, 8, 8;
	cvt.u16.u32 	%rs439, %r656;
	and.b16  	%rs440, %rs439, 255;
	bfe.u32 	%r657, %r654, 16, 8;
	cvt.u16.u32 	%rs441, %r657;
	and.b16  	%rs442, %rs441, 255;
	cvt.rn.f32.u16 	%f786, %rs438;
	ld.global.u8 	%rs443, [%rd3+56];
	cvt.rn.f32.u16 	%f787, %rs443;
	mul.f32 	%f788, %f785, %f787;
	fma.rn.f32 	%f789, %f783, %f786, %f788;
	cvt.rzi.u32.f32 	%r658, %f789;
	st.global.u8 	[%rd22+4], %r658;
	cvt.rn.f32.u16 	%f790, %rs440;
	ld.global.f32 	%f791, [%rd3+52];
	ld.global.u8 	%rs444, [%rd3+57];
	cvt.rn.f32.u16 	%f792, %rs444;
	mul.f32 	%f793, %f785, %f792;
	fma.rn.f32 	%f794, %f791, %f790, %f793;
	cvt.rzi.u32.f32 	%r659, %f794;
	st.global.u8 	[%rd22+5], %r659;
	cvt.rn.f32.u16 	%f795, %rs442;
	ld.global.f32 	%f796, [%rd3+52];
	ld.global.u8 	%rs445, [%rd3+58];
	cvt.rn.f32.u16 	%f797, %rs445;
	mul.f32 	%f798, %f785, %f797;
	fma.rn.f32 	%f799, %f796, %f795, %f798;
	cvt.rzi.u32.f32 	%r660, %f799;
	st.global.u8 	[%rd22+6], %r660;
	mov.u32 	%r771, %r12;
	@%p172 bra 	$L__BB0_178;
	setp.eq.s32 	%p173, %r13, 2;
	ld.global.f32 	%f800, [%rd3+52];
	mov.f32 	%f801, 0f3F800000;
	sub.f32 	%f802, %f801, %f800;
	.pragma "used_bytes_mask 7";
	ld.global.u32 	%r661, [%rd22+20];
	bfe.u32 	%r662, %r661, 0, 8;
	cvt.u16.u32 	%rs446, %r662;
	and.b16  	%rs447, %rs446, 255;
	bfe.u32 	%r663, %r661, 8, 8;
	cvt.u16.u32 	%rs448, %r663;
	and.b16  	%rs449, %rs448, 255;
	bfe.u32 	%r664, %r661, 16, 8;
	cvt.u16.u32 	%rs450, %r664;
	and.b16  	%rs451, %rs450, 255;
	cvt.rn.f32.u16 	%f803, %rs447;
	ld.global.u8 	%rs452, [%rd3+56];
	cvt.rn.f32.u16 	%f804, %rs452;
	mul.f32 	%f805, %f802, %f804;
	fma.rn.f32 	%f806, %f800, %f803, %f805;
	cvt.rzi.u32.f32 	%r665, %f806;
	st.global.u8 	[%rd22+20], %r665;
	cvt.rn.f32.u16 	%f807, %rs449;
	ld.global.f32 	%f808, [%rd3+52];
	ld.global.u8 	%rs453, [%rd3+57];
	cvt.rn.f32.u16 	%f809, %rs453;
	mul.f32 	%f810, %f802, %f809;
	fma.rn.f32 	%f811, %f808, %f807, %f810;
	cvt.rzi.u32.f32 	%r666, %f811;
	st.global.u8 	[%rd22+21], %r666;
	cvt.rn.f32.u16 	%f812, %rs451;
	ld.global.f32 	%f813, [%rd3+52];
	ld.global.u8 	%rs454, [%rd3+58];
	cvt.rn.f32.u16 	%f814, %rs454;
	mul.f32 	%f815, %f802, %f814;
	fma.rn.f32 	%f816, %f813, %f812, %f815;
	cvt.rzi.u32.f32 	%r667, %f816;
	st.global.u8 	[%rd22+22], %r667;
	mov.u32 	%r771, %r14;
	@%p173 bra 	$L__BB0_178;
	ld.global.f32 	%f817, [%rd3+52];
	mov.f32 	%f818, 0f3F800000;
	sub.f32 	%f819, %f818, %f817;
	.pragma "used_bytes_mask 7";
	ld.global.u32 	%r668, [%rd22+36];
	bfe.u32 	%r669, %r668, 0, 8;
	cvt.u16.u32 	%rs455, %r669;
	and.b16  	%rs456, %rs455, 255;
	bfe.u32 	%r670, %r668, 8, 8;
	cvt.u16.u32 	%rs457, %r670;
	and.b16  	%rs458, %rs457, 255;
	bfe.u32 	%r671, %r668, 16, 8;
	cvt.u16.u32 	%rs459, %r671;
	and.b16  	%rs460, %rs459, 255;
	cvt.rn.f32.u16 	%f820, %rs456;
	ld.global.u8 	%rs461, [%rd3+56];
	cvt.rn.f32.u16 	%f821, %rs461;
	mul.f32 	%f822, %f819, %f821;
	fma.rn.f32 	%f823, %f817, %f820, %f822;
	cvt.rzi.u32.f32 	%r672, %f823;
	st.global.u8 	[%rd22+36], %r672;
	cvt.rn.f32.u16 	%f824, %rs458;
	ld.global.f32 	%f825, [%rd3+52];
	ld.global.u8 	%rs462, [%rd3+57];
	cvt.rn.f32.u16 	%f826, %rs462;
	mul.f32 	%f827, %f819, %f826;
	fma.rn.f32 	%f828, %f825, %f824, %f827;
	cvt.rzi.u32.f32 	%r673, %f828;
	st.global.u8 	[%rd22+37], %r673;
	cvt.rn.f32.u16 	%f829, %rs460;
	ld.global.f32 	%f830, [%rd3+52];
	ld.global.u8 	%rs463, [%rd3+58];
	cvt.rn.f32.u16 	%f831, %rs463;
	mul.f32 	%f832, %f819, %f831;
	fma.rn.f32 	%f833, %f830, %f829, %f832;
	cvt.rzi.u32.f32 	%r674, %f833;
	st.global.u8 	[%rd22+38], %r674;
	mov.u32 	%r771, %r15;
$L__BB0_178:
	setp.lt.u32 	%p174, %r11, 3;
	@%p174 bra 	$L__BB0_180;
$L__BB0_179:
	ld.global.f32 	%f834, [%rd3+52];
	mov.f32 	%f835, 0f3F800000;
	sub.f32 	%f836, %f835, %f834;
	mul.wide.s32 	%rd224, %r771, 16;
	add.s64 	%rd225, %rd246, %rd224;
	.pragma "used_bytes_mask 7";
	ld.global.u32 	%r675, [%rd225+4];
	bfe.u32 	%r676, %r675, 0, 8;
	cvt.u16.u32 	%rs464, %r676;
	and.b16  	%rs465, %rs464, 255;
	bfe.u32 	%r677, %r675, 8, 8;
	cvt.u16.u32 	%rs466, %r677;
	and.b16  	%rs467, %rs466, 255;
	bfe.u32 	%r678, %r675, 16, 8;
	cvt.u16.u32 	%rs468, %r678;
	and.b16  	%rs469, %rs468, 255;
	cvt.rn.f32.u16 	%f837, %rs465;
	ld.global.u8 	%rs470, [%rd3+56];
	cvt.rn.f32.u16 	%f838, %rs470;
	mul.f32 	%f839, %f836, %f838;
	fma.rn.f32 	%f840, %f834, %f837, %f839;
	cvt.rzi.u32.f32 	%r679, %f840;
	st.global.u8 	[%rd225+4], %r679;
	cvt.rn.f32.u16 	%f841, %rs467;
	ld.global.f32 	%f842, [%rd3+52];
	ld.global.u8 	%rs471, [%rd3+57];
	cvt.rn.f32.u16 	%f843, %rs471;
	mul.f32 	%f844, %f836, %f843;
	fma.rn.f32 	%f845, %f842, %f841, %f844;
	cvt.rzi.u32.f32 	%r680, %f845;
	st.global.u8 	[%rd225+5], %r680;
	cvt.rn.f32.u16 	%f846, %rs469;
	ld.global.f32 	%f847, [%rd3+52];
	ld.global.u8 	%rs472, [%rd3+58];
	cvt.rn.f32.u16 	%f848, %rs472;
	mul.f32 	%f849, %f836, %f848;
	fma.rn.f32 	%f850, %f847, %f846, %f849;
	cvt.rzi.u32.f32 	%r681, %f850;
	st.global.u8 	[%rd225+6], %r681;
	ld.global.f32 	%f851, [%rd3+52];
	sub.f32 	%f852, %f835, %f851;
	.pragma "used_bytes_mask 7";
	ld.global.u32 	%r682, [%rd225+20];
	bfe.u32 	%r683, %r682, 0, 8;
	cvt.u16.u32 	%rs473, %r683;
	and.b16  	%rs474, %rs473, 255;
	bfe.u32 	%r684, %r682, 8, 8;
	cvt.u16.u32 	%rs475, %r684;
	and.b16  	%rs476, %rs475, 255;
	bfe.u32 	%r685, %r682, 16, 8;
	cvt.u16.u32 	%rs477, %r685;
	and.b16  	%rs478, %rs477, 255;
	cvt.rn.f32.u16 	%f853, %rs474;
	ld.global.u8 	%rs479, [%rd3+56];
	cvt.rn.f32.u16 	%f854, %rs479;
	mul.f32 	%f855, %f852, %f854;
	fma.rn.f32 	%f856, %f851, %f853, %f855;
	cvt.rzi.u32.f32 	%r686, %f856;
	st.global.u8 	[%rd225+20], %r686;
	cvt.rn.f32.u16 	%f857, %rs476;
	ld.global.f32 	%f858, [%rd3+52];
	ld.global.u8 	%rs480, [%rd3+57];
	cvt.rn.f32.u16 	%f859, %rs480;
	mul.f32 	%f860, %f852, %f859;
	fma.rn.f32 	%f861, %f858, %f857, %f860;
	cvt.rzi.u32.f32 	%r687, %f861;
	st.global.u8 	[%rd225+21], %r687;
	cvt.rn.f32.u16 	%f862, %rs478;
	ld.global.f32 	%f863, [%rd3+52];
	ld.global.u8 	%rs481, [%rd3+58];
	cvt.rn.f32.u16 	%f864, %rs481;
	mul.f32 	%f865, %f852, %f864;
	fma.rn.f32 	%f866, %f863, %f862, %f865;
	cvt.rzi.u32.f32 	%r688, %f866;
	st.global.u8 	[%rd225+22], %r688;
	ld.global.f32 	%f867, [%rd3+52];
	sub.f32 	%f868, %f835, %f867;
	.pragma "used_bytes_mask 7";
	ld.global.u32 	%r689, [%rd225+36];
	bfe.u32 	%r690, %r689, 0, 8;
	cvt.u16.u32 	%rs482, %r690;
	and.b16  	%rs483, %rs482, 255;
	bfe.u32 	%r691, %r689, 8, 8;
	cvt.u16.u32 	%rs484, %r691;
	and.b16  	%rs485, %rs484, 255;
	bfe.u32 	%r692, %r689, 16, 8;
	cvt.u16.u32 	%rs486, %r692;
	and.b16  	%rs487, %rs486, 255;
	cvt.rn.f32.u16 	%f869, %rs483;
	ld.global.u8 	%rs488, [%rd3+56];
	cvt.rn.f32.u16 	%f870, %rs488;
	mul.f32 	%f871, %f868, %f870;
	fma.rn.f32 	%f872, %f867, %f869, %f871;
	cvt.rzi.u32.f32 	%r693, %f872;
	st.global.u8 	[%rd225+36], %r693;
	cvt.rn.f32.u16 	%f873, %rs485;
	ld.global.f32 	%f874, [%rd3+52];
	ld.global.u8 	%rs489, [%rd3+57];
	cvt.rn.f32.u16 	%f875, %rs489;
	mul.f32 	%f876, %f868, %f875;
	fma.rn.f32 	%f877, %f874, %f873, %f876;
	cvt.rzi.u32.f32 	%r694, %f877;
	st.global.u8 	[%rd225+37], %r694;
	cvt.rn.f32.u16 	%f878, %rs487;
	ld.global.f32 	%f879, [%rd3+52];
	ld.global.u8 	%rs490, [%rd3+58];
	cvt.rn.f32.u16 	%f880, %rs490;
	mul.f32 	%f881, %f868, %f880;
	fma.rn.f32 	%f882, %f879, %f878, %f881;
	cvt.rzi.u32.f32 	%r695, %f882;
	st.global.u8 	[%rd225+38], %r695;
	ld.global.f32 	%f883, [%rd3+52];
	sub.f32 	%f884, %f835, %f883;
	.pragma "used_bytes_mask 7";
	ld.global.u32 	%r696, [%rd225+52];
	bfe.u32 	%r697, %r696, 0, 8;
	cvt.u16.u32 	%rs491, %r697;
	and.b16  	%rs492, %rs491, 255;
	bfe.u32 	%r698, %r696, 8, 8;
	cvt.u16.u32 	%rs493, %r698;
	and.b16  	%rs494, %rs493, 255;
	bfe.u32 	%r699, %r696, 16, 8;
	cvt.u16.u32 	%rs495, %r699;
	and.b16  	%rs496, %rs495, 255;
	cvt.rn.f32.u16 	%f885, %rs492;
	ld.global.u8 	%rs497, [%rd3+56];
	cvt.rn.f32.u16 	%f886, %rs497;
	mul.f32 	%f887, %f884, %f886;
	fma.rn.f32 	%f888, %f883, %f885, %f887;
	cvt.rzi.u32.f32 	%r700, %f888;
	st.global.u8 	[%rd225+52], %r700;
	cvt.rn.f32.u16 	%f889, %rs494;
	ld.global.f32 	%f890, [%rd3+52];
	ld.global.u8 	%rs498, [%rd3+57];
	cvt.rn.f32.u16 	%f891, %rs498;
	mul.f32 	%f892, %f884, %f891;
	fma.rn.f32 	%f893, %f890, %f889, %f892;
	cvt.rzi.u32.f32 	%r701, %f893;
	st.global.u8 	[%rd225+53], %r701;
	cvt.rn.f32.u16 	%f894, %rs496;
	ld.global.f32 	%f895, [%rd3+52];
	ld.global.u8 	%rs499, [%rd3+58];
	cvt.rn.f32.u16 	%f896, %rs499;
	mul.f32 	%f897, %f884, %f896;
	fma.rn.f32 	%f898, %f895, %f894, %f897;
	cvt.rzi.u32.f32 	%r702, %f898;
	st.global.u8 	[%rd225+54], %r702;
	add.s32 	%r771, %r771, 4;
	setp.lt.s32 	%p175, %r771, %r6;
	@%p175 bra 	$L__BB0_179;
$L__BB0_180:
	setp.ne.s64 	%p176, %rd8, 0;
	@%p176 bra 	$L__BB0_182;
	// begin inline asm
	trap;
	// end inline asm
$L__BB0_182:
	setp.ne.s32 	%p177, %r7, 0;
	barrier.sync 	0;
	@%p177 bra 	$L__BB0_185;
	// begin inline asm
	atom.add.release.gpu.u32 %r703,[%rd9],%r8;
	// end inline asm
$L__BB0_184:
	// begin inline asm
	ld.acquire.gpu.u32 %r705,[%rd9];
	// end inline asm
	xor.b32  	%r706, %r705, %r703;
	setp.gt.s32 	%p178, %r706, -1;
	@%p178 bra 	$L__BB0_184;
$L__BB0_185:
	barrier.sync 	0;
$L__BB0_186:
	setp.eq.s64 	%p179, %rd246, %rd4;
	@%p179 bra 	$L__BB0_200;
	setp.le.s32 	%p180, %r6, %r5;
	@%p180 bra 	$L__BB0_194;
	setp.eq.s32 	%p181, %r13, 0;
	mov.u32 	%r773, %r5;
	@%p181 bra 	$L__BB0_192;
	setp.eq.s32 	%p182, %r13, 1;
	ld.global.u32 	%r707, [%rd22];
	ld.global.u32 	%r708, [%rd22+4];
	ld.global.u32 	%r709, [%rd22+8];
	ld.global.u32 	%r710, [%rd22+12];
	st.global.u32 	[%rd10], %r707;
	st.global.u32 	[%rd10+4], %r708;
	st.global.u32 	[%rd10+8], %r709;
	st.global.u32 	[%rd10+12], %r710;
	mov.u32 	%r773, %r12;
	@%p182 bra 	$L__BB0_192;
	setp.eq.s32 	%p183, %r13, 2;
	ld.global.u32 	%r711, [%rd22+16];
	ld.global.u32 	%r712, [%rd22+20];
	ld.global.u32 	%r713, [%rd22+24];
	ld.global.u32 	%r714, [%rd22+28];
	st.global.u32 	[%rd10+16], %r711;
	st.global.u32 	[%rd10+20], %r712;
	st.global.u32 	[%rd10+24], %r713;
	st.global.u32 	[%rd10+28], %r714;
	mov.u32 	%r773, %r14;
	@%p183 bra 	$L__BB0_192;
	ld.global.u32 	%r715, [%rd22+32];
	ld.global.u32 	%r716, [%rd22+36];
	ld.global.u32 	%r717, [%rd22+40];
	ld.global.u32 	%r718, [%rd22+44];
	st.global.u32 	[%rd10+32], %r715;
	st.global.u32 	[%rd10+36], %r716;
	st.global.u32 	[%rd10+40], %r717;
	st.global.u32 	[%rd10+44], %r718;
	mov.u32 	%r773, %r15;
$L__BB0_192:
	setp.lt.u32 	%p184, %r11, 3;
	@%p184 bra 	$L__BB0_194;
$L__BB0_193:
	mul.wide.s32 	%rd228, %r773, 16;
	add.s64 	%rd229, %rd4, %rd228;
	add.s64 	%rd230, %rd246, %rd228;
	ld.global.u32 	%r719, [%rd230];
	ld.global.u32 	%r720, [%rd230+4];
	ld.global.u32 	%r721, [%rd230+8];
	ld.global.u32 	%r722, [%rd230+12];
	st.global.u32 	[%rd229], %r719;
	st.global.u32 	[%rd229+4], %r720;
	st.global.u32 	[%rd229+8], %r721;
	st.global.u32 	[%rd229+12], %r722;
	ld.global.u32 	%r723, [%rd230+16];
	ld.global.u32 	%r724, [%rd230+20];
	ld.global.u32 	%r725, [%rd230+24];
	ld.global.u32 	%r726, [%rd230+28];
	st.global.u32 	[%rd229+16], %r723;
	st.global.u32 	[%rd229+20], %r724;
	st.global.u32 	[%rd229+24], %r725;
	st.global.u32 	[%rd229+28], %r726;
	ld.global.u32 	%r727, [%rd230+32];
	ld.global.u32 	%r728, [%rd230+36];
	ld.global.u32 	%r729, [%rd230+40];
	ld.global.u32 	%r730, [%rd230+44];
	st.global.u32 	[%rd229+32], %r727;
	st.global.u32 	[%rd229+36], %r728;
	st.global.u32 	[%rd229+40], %r729;
	st.global.u32 	[%rd229+44], %r730;
	ld.global.u32 	%r731, [%rd230+48];
	ld.global.u32 	%r732, [%rd230+52];
	ld.global.u32 	%r733, [%rd230+56];
	ld.global.u32 	%r734, [%rd230+60];
	st.global.u32 	[%rd229+48], %r731;
	st.global.u32 	[%rd229+52], %r732;
	st.global.u32 	[%rd229+56], %r733;
	st.global.u32 	[%rd229+60], %r734;
	add.s32 	%r773, %r773, 4;
	setp.lt.s32 	%p185, %r773, %r6;
	@%p185 bra 	$L__BB0_193;
$L__BB0_194:
	setp.ne.s64 	%p186, %rd8, 0;
	@%p186 bra 	$L__BB0_196;
	// begin inline asm
	trap;
	// end inline asm
$L__BB0_196:
	setp.ne.s32 	%p187, %r7, 0;
	barrier.sync 	0;
	@%p187 bra 	$L__BB0_199;
	// begin inline asm
	atom.add.release.gpu.u32 %r735,[%rd9],%r8;
	// end inline asm
$L__BB0_198:
	// begin inline asm
	ld.acquire.gpu.u32 %r737,[%rd9];
	// end inline asm
	xor.b32  	%r738, %r737, %r735;
	setp.gt.s32 	%p188, %r738, -1;
	@%p188 bra 	$L__BB0_198;
$L__BB0_199:
	barrier.sync 	0;
$L__BB0_200:
	setp.ne.s32 	%p189, %r3, 0;
	@%p189 bra 	$L__BB0_204;
	ld.param.u64 	%rd241, [persistent_render_kernel_param_5];
	// begin inline asm
	mov.u64 	%rd233, %clock64;
	// end inline asm
	sub.s64 	%rd234, %rd233, %rd40;
	cvt.rn.f32.s64 	%f899, %rd234;
	div.rn.f32 	%f900, %f899, 0f49742400;
	mul.f32 	%f404, %f900, 0f447A0000;
	st.global.f32 	[%rd3+100], %f404;
	ld.global.f32 	%f901, [%rd3+104];
	mul.f32 	%f902, %f404, 0f3D4CCCCD;
	fma.rn.f32 	%f903, %f901, 0f3F733333, %f902;
	st.global.f32 	[%rd3+104], %f903;
	ld.global.f32 	%f904, [%rd3+16];
	ld.global.f32 	%f905, [%rd3+12];
	add.f32 	%f906, %f904, %f905;
	st.global.f32 	[%rd3+12], %f906;
	ld.global.u64 	%rd24, [%rd3+24];
	ld.global.u32 	%r103, [%rd3+112];
	atom.global.add.u64 	%rd25, [%rd2], 1;
	ld.global.u32 	%r739, [%rd2+128];
	add.s32 	%r740, %r739, -1;
	cvt.u32.u64 	%r741, %rd25;
	and.b32  	%r742, %r740, %r741;
	cvta.to.global.u64 	%rd235, %rd241;
	mul.wide.u32 	%rd236, %r742, 256;
	add.s64 	%rd26, %rd235, %rd236;
	ld.volatile.global.u64 	%rd237, [%rd26];
	setp.eq.s64 	%p190, %rd237, %rd25;
	@%p190 bra 	$L__BB0_203;
$L__BB0_202:
	membar.gl;
	ld.volatile.global.u64 	%rd238, [%rd26];
	setp.ne.s64 	%p191, %rd238, %rd25;
	@%p191 bra 	$L__BB0_202;
$L__BB0_203:
	st.global.u64 	[%rd26+16], %rd24;
	mov.b32 	%r743, %f404;
	st.global.v2.u32 	[%rd26+24], {%r743, %r103};
	mov.b16 	%rs500, 1;
	st.global.u8 	[%rd26+32], %rs500;
	mov.b32 	%r744, 255;
	mov.b32 	%r745, 24;
	st.global.v2.u32 	[%rd26+8], {%r745, %r744};
	membar.gl;
	ld.global.u32 	%rd239, [%rd2+128];
	add.s64 	%rd240, %rd25, %rd239;
	st.volatile.global.u64 	[%rd26], %rd240;
$L__BB0_204:
	mov.b32 	%r746, 100000;
	// begin inline asm
	nanosleep.u32 %r746;
	// end inline asm
	ld.volatile.global.u32 	%r747, [%rd3];
	setp.eq.s32 	%p192, %r747, 0;
	@%p192 bra 	$L__BB0_2;
$L__BB0_205:
	ret;

}
	// .globl	init_render_control
.visible .entry init_render_control(
	.param .u64 .ptr .align 1 init_render_control_param_0
)
{
	.reg .pred 	%p<2>;
	.reg .b16 	%rs<2>;
	.reg .b32 	%r<8>;
	.reg .b32 	%f<6>;
	.reg .b64 	%rd<4>;

	ld.param.u64 	%rd1, [init_render_control_param_0];
	mov.u32 	%r1, %tid.x;
	mov.u32 	%r2, %ctaid.x;
	or.b32  	%r3, %r1, %r2;
	setp.ne.s32 	%p1, %r3, 0;
	@%p1 bra 	$L__BB1_2;
	cvta.to.global.u64 	%rd2, %rd1;
	mov.b32 	%r4, 0;
	st.volatile.global.u32 	[%rd2], %r4;
	st.volatile.global.u32 	[%rd2+4], %r4;
	st.volatile.global.u32 	[%rd2+8], %r4;
	st.global.u32 	[%rd2+12], %r4;
	mov.b32 	%r5, 1015222895;
	st.global.u32 	[%rd2+16], %r5;
	mov.b64 	%rd3, 0;
	st.global.u64 	[%rd2+24], %rd3;
	mov.f32 	%f1, 0f00000000;
	st.global.v2.f32 	[%rd2+32], {%f1, %f1};
	mov.f32 	%f2, 0f3F4CCCCD;
	st.global.v2.f32 	[%rd2+40], {%f2, %f1};
	mov.f32 	%f3, 0f3F800000;
	mov.f32 	%f4, 0f3DCCCCCD;
	st.global.v2.f32 	[%rd2+48], {%f4, %f3};
	mov.b16 	%rs1, 0;
	st.global.v2.u8 	[%rd2+56], {%rs1, %rs1};
	st.global.u8 	[%rd2+58], %rs1;
	st.global.u32 	[%rd2+60], %r4;
	mov.b32 	%r6, 2;
	st.global.u32 	[%rd2+64], %r6;
	st.global.v2.f32 	[%rd2+80], {%f1, %f1};
	mov.f32 	%f5, 0f41200000;
	st.global.v2.f32 	[%rd2+88], {%f1, %f5};
	st.global.v2.f32 	[%rd2+96], {%f2, %f1};
	mov.b32 	%r7, 1099258921;
	st.global.v2.u32 	[%rd2+104], {%r7, %r4};
	st.global.u32 	[%rd2+112], %r4;
$L__BB1_2:
	ret;

}
	// .globl	stop_renderer
.visible .entry stop_renderer(
	.param .u64 .ptr .align 1 stop_renderer_param_0
)
{
	.reg .pred 	%p<2>;
	.reg .b32 	%r<5>;
	.reg .b64 	%rd<3>;

	ld.param.u64 	%rd1, [stop_renderer_param_0];
	mov.u32 	%r1, %tid.x;
	mov.u32 	%r2, %ctaid.x;
	or.b32  	%r3, %r1, %r2;
	setp.ne.s32 	%p1, %r3, 0;
	@%p1 bra 	$L__BB2_2;
	cvta.to.global.u64 	%rd2, %rd1;
	mov.b32 	%r4, 1;
	st.volatile.global.u32 	[%rd2], %r4;
$L__BB2_2:
	ret;

}


// ===== COMPILED SASS (sm_100) =====

	.target	sm_100

	.elftype	@"ET_EXEC"


//--------------------- .note.nv.tkinfo           --------------------------
	.section	.note.nv.tkinfo,"",@"SHT_NOTE"
	.sectionflags	@"SHF_NOTE_NV_TKINFO"
	.tkinfo
        /*0018*/ 	.word	0x00000002
        /*0030*/ 	.string	""
        /*0030*/ 	.string	"ptxas"
        /*0030*/ 	.string	"Cuda compilation tools, release 13.0, V13.0.88"
        /*0030*/ 	.string	"Build cuda_13.0.r13.0/compiler.36424714_0"
        /*0030*/ 	.string	"-arch sm_100 -m 64 "



//--------------------- .note.nv.cuinfo           --------------------------
	.section	.note.nv.cuinfo,"",@"SHT_NOTE"
	.sectionflags	@"SHF_NOTE_NV_CUINFO"
        /*0018*/ 	.short	0x0002
        /*001a*/ 	.short	0x0064
        /*001c*/ 	.short	0x0082
	.zero		2


//--------------------- .nv.info                  --------------------------
	.section	.nv.info,"",@"SHT_CUDA_INFO"
	.align	4


	//----- nvinfo : EIATTR_REGCOUNT
	.align		4
        /*0000*/ 	.byte	0x04, 0x2f
        /*0002*/ 	.short	(.L_2 - .L_1)
	.align		4
.L_1:
        /*0004*/ 	.word	index@(persistent_render_kernel)
        /*0008*/ 	.word	0x00000030


	//----- nvinfo : EIATTR_FRAME_SIZE
	.align		4
.L_2:
        /*000c*/ 	.byte	0x04, 0x11
        /*000e*/ 	.short	(.L_4 - .L_3)
	.align		4
.L_3:
        /*0010*/ 	.word	index@($__internal_1_$__cuda_sm3x_div_rn_noftz_f32_slowpath)
        /*0014*/ 	.word	0x00000020


	//----- nvinfo : EIATTR_FRAME_SIZE
	.align		4
.L_4:
        /*0018*/ 	.byte	0x04, 0x11
        /*001a*/ 	.short	(.L_6 - .L_5)
	.align		4
.L_5:
        /*001c*/ 	.word	index@($__internal_0_$__cuda_sm20_rcp_rn_f32_slowpath)
        /*0020*/ 	.word	0x00000020


	//----- nvinfo : EIATTR_FRAME_SIZE
	.align		4
.L_6:
        /*0024*/ 	.byte	0x04, 0x11
        /*0026*/ 	.short	(.L_8 - .L_7)
	.align		4
.L_7:
        /*0028*/ 	.word	index@(persistent_render_kernel)
        /*002c*/ 	.word	0x00000020


	//----- nvinfo : EIATTR_REGCOUNT
	.align		4
.L_8:
        /*0030*/ 	.byte	0x04, 0x2f
        /*0032*/ 	.short	(.L_10 - .L_9)
	.align		4
.L_9:
        /*0034*/ 	.word	index@(init_render_control)
        /*0038*/ 	.word	0x00000014


	//----- nvinfo : EIATTR_FRAME_SIZE
	.align		4
.L_10:
        /*003c*/ 	.byte	0x04, 0x11
        /*003e*/ 	.short	(.L_12 - .L_11)
	.align		4
.L_11:
        /*0040*/ 	.word	index@(init_render_control)
        /*0044*/ 	.word	0x00000000


	//----- nvinfo : EIATTR_REGCOUNT
	.align		4
.L_12:
        /*0048*/ 	.byte	0x04, 0x2f
        /*004a*/ 	.short	(.L_14 - .L_13)
	.align		4
.L_13:
        /*004c*/ 	.word	index@(stop_renderer)
        /*0050*/ 	.word	0x00000008


	//----- nvinfo : EIATTR_FRAME_SIZE
	.align		4
.L_14:
        /*0054*/ 	.byte	0x04, 0x11
        /*0056*/ 	.short	(.L_16 - .L_15)
	.align		4
.L_15:
        /*0058*/ 	.word	index@(stop_renderer)
        /*005c*/ 	.word	0x00000000


	//----- nvinfo : EIATTR_MIN_STACK_SIZE
	.align		4
.L_16:
        /*0060*/ 	.byte	0x04, 0x12
        /*0062*/ 	.short	(.L_18 - .L_17)
	.align		4
.L_17:
        /*0064*/ 	.word	index@(stop_renderer)
        /*0068*/ 	.word	0x00000000


	//----- nvinfo : EIATTR_MIN_STACK_SIZE
	.align		4
.L_18:
        /*006c*/ 	.byte	0x04, 0x12
        /*006e*/ 	.short	(.L_20 - .L_19)
	.align		4
.L_19:
        /*0070*/ 	.word	index@(init_render_control)
        /*0074*/ 	.word	0x00000000


	//----- nvinfo : EIATTR_MIN_STACK_SIZE
	.align		4
.L_20:
        /*0078*/ 	.byte	0x04, 0x12
        /*007a*/ 	.short	(.L_22 - .L_21)
	.align		4
.L_21:
        /*007c*/ 	.word	index@(persistent_render_kernel)
        /*0080*/ 	.word	0x00000020
.L_22:


//--------------------- .nv.compat                --------------------------
	.section	.nv.compat,"",@"SHT_CUDA_COMPAT_INFO"
	.align	4
        /*0000*/ 	.byte	0x02, 0x09, 0x00, 0x00, 0x02, 0x02, 0x01, 0x00, 0x02, 0x05, 0x05, 0x00, 0x03, 0x07, 0x01, 0x01
        /*0010*/ 	.byte	0x02, 0x03, 0x00, 0x00, 0x02, 0x06, 0x01, 0x00, 0x04, 0x0b, 0x08, 0x00, 0x01, 0x00, 0x00, 0x00
        /*0020*/ 	.byte	0x00, 0x00, 0x00, 0x00


//--------------------- .nv.info.stop_renderer    --------------------------
	.section	.nv.info.stop_renderer,"",@"SHT_CUDA_INFO"
	.sectionflags	@""
	.align	4


	//----- nvinfo : EIATTR_CUDA_API_VERSION
	.align		4
        /*0000*/ 	.byte	0x04, 0x37
        /*0002*/ 	.short	(.L_24 - .L_23)
.L_23:
        /*0004*/ 	.word	0x00000082


	//----- nvinfo : EIATTR_KPARAM_INFO
	.align		4
.L_24:
        /*0008*/ 	.byte	0x04, 0x17
        /*000a*/ 	.short	(.L_26 - .L_25)
.L_25:
        /*000c*/ 	.word	0x00000000
        /*0010*/ 	.short	0x0000
        /*0012*/ 	.short	0x0000
        /*0014*/ 	.byte	0x00, 0xf5, 0x21, 0x00


	//----- nvinfo : EIATTR_SPARSE_MMA_MASK
	.align		4
.L_26:
        /*0018*/ 	.byte	0x03, 0x50
        /*001a*/ 	.short	0x0000


	//----- nvinfo : EIATTR_MAXREG_COUNT
	.align		4
        /*001c*/ 	.byte	0x03, 0x1b
        /*001e*/ 	.short	0x00ff


	//----- nvinfo : EIATTR_MERCURY_ISA_VERSION
	.align		4
        /*0020*/ 	.byte	0x03, 0x5f
        /*0022*/ 	.short	0x0101


	//----- nvinfo : EIATTR_VRC_CTA_INIT_COUNT
	.align		4
        /*0024*/ 	.byte	0x02, 0x4a
	.zero		1
	.zero		1


	//----- nvinfo : EIATTR_EXIT_INSTR_OFFSETS
	.align		4
        /*0028*/ 	.byte	0x04, 0x1c
        /*002a*/ 	.short	(.L_28 - .L_27)


	//   ....[0]....
.L_27:
        /*002c*/ 	.word	0x00000040


	//   ....[1]....
        /*0030*/ 	.word	0x00000090


	//----- nvinfo : EIATTR_CBANK_PARAM_SIZE
	.align		4
.L_28:
        /*0034*/ 	.byte	0x03, 0x19
        /*0036*/ 	.short	0x0008


	//----- nvinfo : EIATTR_PARAM_CBANK
	.align		4
        /*0038*/ 	.byte	0x04, 0x0a
        /*003a*/ 	.short	(.L_30 - .L_29)
	.align		4
.L_29:
        /*003c*/ 	.word	index@(.nv.constant0.stop_renderer)
        /*0040*/ 	.short	0x0380
        /*0042*/ 	.short	0x0008


	//----- nvinfo : EIATTR_SW_WAR
	.align		4
.L_30:
        /*0044*/ 	.byte	0x04, 0x36
        /*0046*/ 	.short	(.L_32 - .L_31)
.L_31:
        /*0048*/ 	.word	0x00000008
.L_32:


//--------------------- .nv.info.init_render_control --------------------------
	.section	.nv.info.init_render_control,"",@"SHT_CUDA_INFO"
	.sectionflags	@""
	.align	4


	//----- nvinfo : EIATTR_CUDA_API_VERSION
	.align		4
        /*0000*/ 	.byte	0x04, 0x37
        /*0002*/ 	.short	(.L_34 - .L_33)
.L_33:
        /*0004*/ 	.word	0x00000082


	//----- nvinfo : EIATTR_KPARAM_INFO
	.align		4
.L_34:
        /*0008*/ 	.byte	0x04, 0x17
        /*000a*/ 	.short	(.L_36 - .L_35)
.L_35:
        /*000c*/ 	.word	0x00000000
        /*0010*/ 	.short	0x0000
        /*0012*/ 	.short	0x0000
        /*0014*/ 	.byte	0x00, 0xf5, 0x21, 0x00


	//----- nvinfo : EIATTR_SPARSE_MMA_MASK
	.align		4
.L_36:
        /*0018*/ 	.byte	0x03, 0x50
        /*001a*/ 	.short	0x0000


	//----- nvinfo : EIATTR_MAXREG_COUNT
	.align		4
        /*001c*/ 	.byte	0x03, 0x1b
        /*001e*/ 	.short	0x00ff


	//----- nvinfo : EIATTR_MERCURY_ISA_VERSION
	.align		4
        /*0020*/ 	.byte	0x03, 0x5f
        /*0022*/ 	.short	0x0101


	//----- nvinfo : EIATTR_VRC_CTA_INIT_COUNT
	.align		4
        /*0024*/ 	.byte	0x02, 0x4a
	.zero		1
	.zero		1


	//----- nvinfo : EIATTR_EXIT_INSTR_OFFSETS
	.align		4
        /*0028*/ 	.byte	0x04, 0x1c
        /*002a*/ 	.short	(.L_38 - .L_37)


	//   ....[0]....
.L_37:
        /*002c*/ 	.word	0x00000040


	//   ....[1]....
        /*0030*/ 	.word	0x00000250


	//----- nvinfo : EIATTR_CBANK_PARAM_SIZE
	.align		4
.L_38:
        /*0034*/ 	.byte	0x03, 0x19
        /*0036*/ 	.short	0x0008


	//----- nvinfo : EIATTR_PARAM_CBANK
	.align		4
        /*0038*/ 	.byte	0x04, 0x0a
        /*003a*/ 	.short	(.L_40 - .L_39)
	.align		4
.L_39:
        /*003c*/ 	.word	index@(.nv.constant0.init_render_control)
        /*0040*/ 	.short	0x0380
        /*0042*/ 	.short	0x0008


	//----- nvinfo : EIATTR_SW_WAR
	.align		4
.L_40:
        /*0044*/ 	.byte	0x04, 0x36
        /*0046*/ 	.short	(.L_42 - .L_41)
.L_41:
        /*0048*/ 	.word	0x00000008
.L_42:


//--------------------- .nv.info.persistent_render_kernel --------------------------
	.section	.nv.info.persistent_render_kernel,"",@"SHT_CUDA_INFO"
	.sectionflags	@""
	.align	4


	//----- nvinfo : EIATTR_CUDA_API_VERSION
	.align		4
        /*0000*/ 	.byte	0x04, 0x37
        /*0002*/ 	.short	(.L_44 - .L_43)
.L_43:
        /*0004*/ 	.word	0x00000082


	//----- nvinfo : EIATTR_KPARAM_INFO
	.align		4
.L_44:
        /*0008*/ 	.byte	0x04, 0x17
        /*000a*/ 	.short	(.L_46 - .L_45)
.L_45:
        /*000c*/ 	.word	0x00000000
        /*0010*/ 	.short	0x0008
        /*0012*/ 	.short	0x0038
        /*0014*/ 	.byte	0x00, 0xf0, 0x11, 0x00


	//----- nvinfo : EIATTR_KPARAM_INFO
	.align		4
.L_46:
        /*0018*/ 	.byte	0x04, 0x17
        /*001a*/ 	.short	(.L_48 - .L_47)
.L_47:
        /*001c*/ 	.word	0x00000000
        /*0020*/ 	.short	0x0007
        /*0022*/ 	.short	0x0034
        /*0024*/ 	.byte	0x00, 0xf0, 0x11, 0x00


	//----- nvinfo : EIATTR_KPARAM_INFO
	.align		4
.L_48:
        /*0028*/ 	.byte	0x04, 0x17
        /*002a*/ 	.short	(.L_50 - .L_49)
.L_49:
        /*002c*/ 	.word	0x00000000
        /*0030*/ 	.short	0x0006
        /*0032*/ 	.short	0x0030
        /*0034*/ 	.byte	0x00, 0xf0, 0x11, 0x00


	//----- nvinfo : EIATTR_KPARAM_INFO
	.align		4
.L_50:
        /*0038*/ 	.byte	0x04, 0x17
        /*003a*/ 	.short	(.L_52 - .L_51)
.L_51:
        /*003c*/ 	.word	0x00000000
        /*0040*/ 	.short	0x0005
        /*0042*/ 	.short	0x0028
        /*0044*/ 	.byte	0x00, 0xf5, 0x21, 0x00


	//----- nvinfo : EIATTR_KPARAM_INFO
	.align		4
.L_52:
        /*0048*/ 	.byte	0x04, 0x17
        /*004a*/ 	.short	(.L_54 - .L_53)
.L_53:
        /*004c*/ 	.word	0x00000000
        /*0050*/ 	.short	0x0004
        /*0052*/ 	.short	0x0020
        /*0054*/ 	.byte	0x00, 0xf5, 0x21, 0x00


	//----- nvinfo : EIATTR_KPARAM_INFO
	.align		4
.L_54:
        /*0058*/ 	.byte	0x04, 0x17
        /*005a*/ 	.short	(.L_56 - .L_55)
.L_55:
        /*005c*/ 	.word	0x00000000
        /*0060*/ 	.short	0x0003
        /*0062*/ 	.short	0x0018
        /*0064*/ 	.byte	0x00, 0xf5, 0x21, 0x00


	//----- nvinfo : EIATTR_KPARAM_INFO
	.align		4
.L_56:
        /*0068*/ 	.byte	0x04, 0x17
        /*006a*/ 	.short	(.L_58 - .L_57)
.L_57:
        /*006c*/ 	.word	0x00000000
        /*0070*/ 	.short	0x0002
        /*0072*/ 	.short	0x0010
        /*0074*/ 	.byte	0x00, 0xf5, 0x21, 0x00


	//----- nvinfo : EIATTR_KPARAM_INFO
	.align		4
.L_58:
        /*0078*/ 	.byte	0x04, 0x17
        /*007a*/ 	.short	(.L_60 - .L_59)
.L_59:
        /*007c*/ 	.word	0x00000000
        /*0080*/ 	.short	0x0001
        /*0082*/ 	.short	0x0008
        /*0084*/ 	.byte	0x00, 0xf5, 0x21, 0x00


	//----- nvinfo : EIATTR_KPARAM_INFO
	.align		4
.L_60:
        /*0088*/ 	.byte	0x04, 0x17
        /*008a*/ 	.short	(.L_62 - .L_61)
.L_61:
        /*008c*/ 	.word	0x00000000
        /*0090*/ 	.short	0x0000
        /*0092*/ 	.short	0x0000
        /*0094*/ 	.byte	0x00, 0xf5, 0x21, 0x00


	//----- nvinfo : EIATTR_SPARSE_MMA_MASK
	.align		4
.L_62:
        /*0098*/ 	.byte	0x03, 0x50
        /*009a*/ 	.short	0x0000


	//----- nvinfo : EIATTR_MAXREG_COUNT
	.align		4
        /*009c*/ 	.byte	0x03, 0x1b
        /*009e*/ 	.short	0x00ff


	//----- nvinfo : EIATTR_NUM_BARRIERS
	.align		4
        /*00a0*/ 	.byte	0x02, 0x4c
        /*00a2*/ 	.byte	0x01
	.zero		1


	//----- nvinfo : EIATTR_MERCURY_ISA_VERSION
	.align		4
        /*00a4*/ 	.byte	0x03, 0x5f
        /*00a6*/ 	.short	0x0101


	//----- nvinfo : EIATTR_UNUSED_LOAD_BYTE_OFFSET
	.align		4
        /*00a8*/ 	.byte	0x04, 0x44
        /*00aa*/ 	.short	(.L_64 - .L_63)


	//   ....[0]....
.L_63:
        /*00ac*/ 	.word	0x00002b30
        /*00b0*/ 	.word	0x00000007


	//   ....[1]....
        /*00b4*/ 	.word	0x00002b40
        /*00b8*/ 	.word	0x00000007


	//   ....[2]....
        /*00bc*/ 	.word	0x00002d30
        /*00c0*/ 	.word	0x00000007


	//   ....[3]....
        /*00c4*/ 	.word	0x00002d40
        /*00c8*/ 	.word	0x00000007


	//   ....[4]....
        /*00cc*/ 	.word	0x00002f30
        /*00d0*/ 	.word	0x00000007


	//   ....[5]....
        /*00d4*/ 	.word	0x00002f40
        /*00d8*/ 	.word	0x00000007


	//   ....[6]....
        /*00dc*/ 	.word	0x00003110
        /*00e0*/ 	.word	0x00000007


	//   ....[7]....
        /*00e4*/ 	.word	0x00003120
        /*00e8*/ 	.word	0x00000007


	//   ....[8]....
        /*00ec*/ 	.word	0x000032f0
        /*00f0*/ 	.word	0x00000007


	//   ....[9]....
        /*00f4*/ 	.word	0x00003300
        /*00f8*/ 	.word	0x00000007


	//   ....[10]....
        /*00fc*/ 	.word	0x000034d0
        /*0100*/ 	.word	0x00000007


	//   ....[11]....
        /*0104*/ 	.word	0x000034e0
        /*0108*/ 	.word	0x00000007


	//   ....[12]....
        /*010c*/ 	.word	0x000036b0
        /*0110*/ 	.word	0x00000007


	//   ....[13]....
        /*0114*/ 	.word	0x000036c0
        /*0118*/ 	.word	0x00000007


	//   ....[14]....
        /*011c*/ 	.word	0x000038b0
        /*0120*/ 	.word	0x00000007


	//   ....[15]....
        /*0124*/ 	.word	0x000038c0
        /*0128*/ 	.word	0x00000007


	//   ....[16]....
        /*012c*/ 	.word	0x00003a90
        /*0130*/ 	.word	0x00000007


	//   ....[17]....
        /*0134*/ 	.word	0x00003aa0
        /*0138*/ 	.word	0x00000007


	//   ....[18]....
        /*013c*/ 	.word	0x00003c80
        /*0140*/ 	.word	0x00000007


	//   ....[19]....
        /*0144*/ 	.word	0x00003c90
        /*0148*/ 	.word	0x00000007


	//   ....[20]....
        /*014c*/ 	.word	0x00003e60
        /*0150*/ 	.word	0x00000007


	//   ....[21]....
        /*0154*/ 	.word	0x00003e70
        /*0158*/ 	.word	0x00000007


	//   ....[22]....
        /*015c*/ 	.word	0x00004040
        /*0160*/ 	.word	0x00000007


	//   ....[23]....
        /*0164*/ 	.word	0x00004050
        /*0168*/ 	.word	0x00000007


	//   ....[24]....
        /*016c*/ 	.word	0x00004240
        /*0170*/ 	.word	0x00000007


	//   ....[25]....
        /*0174*/ 	.word	0x00004250
        /*0178*/ 	.word	0x00000007


	//   ....[26]....
        /*017c*/ 	.word	0x00004420
        /*0180*/ 	.word	0x00000007


	//   ....[27]....
        /*0184*/ 	.word	0x00004430
        /*0188*/ 	.word	0x00000007


	//   ....[28]....
        /*018c*/ 	.word	0x00004610
        /*0190*/ 	.word	0x00000007


	//   ....[29]....
        /*0194*/ 	.word	0x00004620
        /*0198*/ 	.word	0x00000007


	//   ....[30]....
        /*019c*/ 	.word	0x000047e0
        /*01a0*/ 	.word	0x00000007


	//   ....[31]....
        /*01a4*/ 	.word	0x000047f0
        /*01a8*/ 	.word	0x00000007


	//   ....[32]....
        /*01ac*/ 	.word	0x00004a40
        /*01b0*/ 	.word	0x00000007


	//   ....[33]....
        /*01b4*/ 	.word	0x00004a50
        /*01b8*/ 	.word	0x00000007


	//   ....[34]....
        /*01bc*/ 	.word	0x00004ca0
        /*01c0*/ 	.word	0x00000007


	//   ....[35]....
        /*01c4*/ 	.word	0x00004cb0
        /*01c8*/ 	.word	0x00000007


	//   ....[36]....
        /*01cc*/ 	.word	0x00004e80
        /*01d0*/ 	.word	0x00000007


	//   ....[37]....
        /*01d4*/ 	.word	0x00004e90
        /*01d8*/ 	.word	0x00000007


	//   ....[38]....
        /*01dc*/ 	.word	0x00005050
        /*01e0*/ 	.word	0x00000007


	//   ....[39]....
        /*01e4*/ 	.word	0x00005060
        /*01e8*/ 	.word	0x00000007


	//   ....[40]....
        /*01ec*/ 	.word	0x00005210
        /*01f0*/ 	.word	0x00000007


	//   ....[41]....
        /*01f4*/ 	.word	0x00005220
        /*01f8*/ 	.word	0x00000007


	//   ....[42]....
        /*01fc*/ 	.word	0x000053d0
        /*0200*/ 	.word	0x00000007


	//   ....[43]....
        /*0204*/ 	.word	0x000053e0
        /*0208*/ 	.word	0x00000007


	//   ....[44]....
        /*020c*/ 	.word	0x00005570
        /*0210*/ 	.word	0x00000007


	//   ....[45]....
        /*0214*/ 	.word	0x00005580
        /*0218*/ 	.word	0x00000007


	//   ....[46]....
        /*021c*/ 	.word	0x00005740
        /*0220*/ 	.word	0x00000007


	//   ....[47]....
        /*0224*/ 	.word	0x00005750
        /*0228*/ 	.word	0x00000007


	//   ....[48]....
        /*022c*/ 	.word	0x00005910
        /*0230*/ 	.word	0x00000007


	//   ....[49]....
        /*0234*/ 	.word	0x00005920
        /*0238*/ 	.word	0x00000007


	//   ....[50]....
        /*023c*/ 	.word	0x00006300
        /*0240*/ 	.word	0x00000007


	//   ....[51]....
        /*0244*/ 	.word	0x00006610
        /*0248*/ 	.word	0x00000007


	//   ....[52]....
        /*024c*/ 	.word	0x00006930
        /*0250*/ 	.word	0x00000007


	//   ....[53]....
        /*0254*/ 	.word	0x00006c60
        /*0258*/ 	.word	0x00000007


	//   ....[54]....
        /*025c*/ 	.word	0x00006e80
        /*0260*/ 	.word	0x00000007


	//   ....[55]....
        /*0264*/ 	.word	0x00007130
        /*0268*/ 	.word	0x00000007


	//   ....[56]....
        /*026c*/ 	.word	0x000073e0
        /*0270*/ 	.word	0x00000007


	//   ....[57]....
        /*0274*/ 	.word	0x00007df0
        /*0278*/ 	.word	0x00000007


	//   ....[58]....
        /*027c*/ 	.word	0x000081e0
        /*0280*/ 	.word	0x00000007


	//   ....[59]....
        /*0284*/ 	.word	0x000085c0
        /*0288*/ 	.word	0x00000007


	//   ....[60]....
        /*028c*/ 	.word	0x00008a90
        /*0290*/ 	.word	0x00000007


	//   ....[61]....
        /*0294*/ 	.word	0x00008ed0
        /*0298*/ 	.word	0x00000007


	//   ....[62]....
        /*029c*/ 	.word	0x00009260
        /*02a0*/ 	.word	0x00000007


	//   ....[63]....
        /*02a4*/ 	.word	0x00009610
        /*02a8*/ 	.word	0x00000007


	//   ....[64]....
        /*02ac*/ 	.word	0x00009a50
        /*02b0*/ 	.word	0x00000007


	//   ....[65]....
        /*02b4*/ 	.word	0x00009c50
        /*02b8*/ 	.word	0x00000007


	//   ....[66]....
        /*02bc*/ 	.word	0x00009e50
        /*02c0*/ 	.word	0x00000007


	//   ....[67]....
        /*02c4*/ 	.word	0x0000a070
        /*02c8*/ 	.word	0x00000007


	//   ....[68]....
        /*02cc*/ 	.word	0x0000a210
        /*02d0*/ 	.word	0x00000007


	//   ....[69]....
        /*02d4*/ 	.word	0x0000a3e0
        /*02d8*/ 	.word	0x00000007


	//   ....[70]....
        /*02dc*/ 	.word	0x0000a5b0
        /*02e0*/ 	.word	0x00000007


	//----- nvinfo : EIATTR_INT_WARP_WIDE_INSTR_OFFSETS
	.align		4
.L_64:
        /*02e4*/ 	.byte	0x04, 0x31
        /*02e6*/ 	.short	(.L_66 - .L_65)


	//   ....[0]....
.L_65:
        /*02e8*/ 	.word	0x000006d0


	//   ....[1]....
        /*02ec*/ 	.word	0x00000790


	//   ....[2]....
        /*02f0*/ 	.word	0x000014d0


	//   ....[3]....
        /*02f4*/ 	.word	0x00001590


	//   ....[4]....
        /*02f8*/ 	.word	0x00002550


	//   ....[5]....
        /*02fc*/ 	.word	0x00002610


	//   ....[6]....
        /*0300*/ 	.word	0x00006080


	//   ....[7]....
        /*0304*/ 	.word	0x00006140


	//   ....[8]....
        /*0308*/ 	.word	0x00007850


	//   ....[9]....
        /*030c*/ 	.word	0x00007910


	//   ....[10]....
        /*0310*/ 	.word	0x00009820


	//   ....[11]....
        /*0314*/ 	.word	0x000098e0


	//   ....[12]....
        /*0318*/ 	.word	0x0000a850


	//   ....[13]....
        /*031c*/ 	.word	0x0000a910


	//   ....[14]....
        /*0320*/ 	.word	0x0000af80


	//   ....[15]....
        /*0324*/ 	.word	0x0000b040


	//----- nvinfo : EIATTR_COOP_GROUP_MASK_REGIDS
	.align		4
.L_66:
        /*0328*/ 	.byte	0x04, 0x29
        /*032a*/ 	.short	(.L_68 - .L_67)


	//   ....[0]....
.L_67:
        /*032c*/ 	.word	0xffffffff


	//   ....[1]....
        /*0330*/ 	.word	0xffffffff


	//   ....[2]....
        /*0334*/ 	.word	0xffffffff


	//   ....[3]....
        /*0338*/ 	.word	0xffffffff


	//   ....[4]....
        /*033c*/ 	.word	0xffffffff


	//   ....[5]....
        /*0340*/ 	.word	0xffffffff


	//   ....[6]....
        /*0344*/ 	.word	0xffffffff


	//   ....[7]....
        /*0348*/ 	.word	0xffffffff


	//   ....[8]....
        /*034c*/ 	.word	0xffffffff


	//   ....[9]....
        /*0350*/ 	.word	0xffffffff


	//   ....[10]....
        /*0354*/ 	.word	0xffffffff


	//   ....[11]....
        /*0358*/ 	.word	0xffffffff


	//   ....[12]....
        /*035c*/ 	.word	0xffffffff


	//   ....[13]....
        /*0360*/ 	.word	0xffffffff


	//   ....[14]....
        /*0364*/ 	.word	0xffffffff


	//   ....[15]....
        /*0368*/ 	.word	0xffffffff


	//   ....[16]....
        /*036c*/ 	.word	0x05000000


	//   ....[17]....
        /*0370*/ 	.word	0x05000000


	//   ....[18]....
        /*0374*/ 	.word	0x05000000


	//   ....[19]....
        /*0378*/ 	.word	0x05000000


	//   ....[20]....
        /*037c*/ 	.word	0x05000000


	//   ....[21]....
        /*0380*/ 	.word	0x05000000


	//   ....[22]....
        /*0384*/ 	.word	0x05000000


	//   ....[23]....
        /*0388*/ 	.word	0x05000000


	//   ....[24]....
        /*038c*/ 	.word	0x05000000


	//   ....[25]....
        /*0390*/ 	.word	0x05000000


	//   ....[26]....
        /*0394*/ 	.word	0x05000000


	//   ....[27]....
        /*0398*/ 	.word	0x05000000


	//   ....[28]....
        /*039c*/ 	.word	0x05000000


	//   ....[29]....
        /*03a0*/ 	.word	0x05000000


	//   ....[30]....
        /*03a4*/ 	.word	0x05000000


	//   ....[31]....
        /*03a8*/ 	.word	0x05000000


	//----- nvinfo : EIATTR_COOP_GROUP_INSTR_OFFSETS
	.align		4
.L_68:
        /*03ac*/ 	.byte	0x04, 0x28
        /*03ae*/ 	.short	(.L_70 - .L_69)


	//   ....[0]....
.L_69:
        /*03b0*/ 	.word	0x00000680


	//   ....[1]....
        /*03b4*/ 	.word	0x00000840


	//   ....[2]....
        /*03b8*/ 	.word	0x00001490


	//   ....[3]....
        /*03bc*/ 	.word	0x00001640


	//   ....[4]....
        /*03c0*/ 	.word	0x00002510


	//   ....[5]....
        /*03c4*/ 	.word	0x000026c0


	//   ....[6]....
        /*03c8*/ 	.word	0x00006040


	//   ....[7]....
        /*03cc*/ 	.word	0x000061f0


	//   ....[8]....
        /*03d0*/ 	.word	0x00007810


	//   ....[9]....
        /*03d4*/ 	.word	0x000079c0


	//   ....[10]....
        /*03d8*/ 	.word	0x000097e0


	//   ....[11]....
        /*03dc*/ 	.word	0x00009990


	//   ....[12]....
        /*03e0*/ 	.word	0x0000a810


	//   ....[13]....
        /*03e4*/ 	.word	0x0000a9c0


	//   ....[14]....
        /*03e8*/ 	.word	0x0000af40


	//   ....[15]....
        /*03ec*/ 	.word	0x0000b0f0


	//   ....[16]....
        /*03f0*/ 	.word	0x0000b6d0


	//   ....[17]....
        /*03f4*/ 	.word	0x0000b780


	//   ....[18]....
        /*03f8*/ 	.word	0x0000b830


	//   ....[19]....
        /*03fc*/ 	.word	0x0000b8e0


	//   ....[20]....
        /*0400*/ 	.word	0x0000b990


	//   ....[21]....
        /*0404*/ 	.word	0x0000ba40


	//   ....[22]....
        /*0408*/ 	.word	0x0000baf0


	//   ....[23]....
        /*040c*/ 	.word	0x0000bba0


	//   ....[24]....
        /*0410*/ 	.word	0x0000bc50


	//   ....[25]....
        /*0414*/ 	.word	0x0000bd00


	//   ....[26]....
        /*0418*/ 	.word	0x0000bdb0


	//   ....[27]....
        /*041c*/ 	.word	0x0000be60


	//   ....[28]....
        /*0420*/ 	.word	0x0000bf10


	//   ....[29]....
        /*0424*/ 	.word	0x0000bfc0


	//   ....[30]....
        /*0428*/ 	.word	0x0000c070


	//   ....[31]....
        /*042c*/ 	.word	0x0000c120


	//----- nvinfo : EIATTR_VRC_CTA_INIT_COUNT
	.align		4
.L_70:
        /*0430*/ 	.byte	0x02, 0x4a
	.zero		1
	.zero		1


	//----- nvinfo : EIATTR_EXIT_INSTR_OFFSETS
	.align		4
        /*0434*/ 	.byte	0x04, 0x1c
        /*0436*/ 	.short	(.L_72 - .L_71)


	//   ....[0]....
.L_71:
        /*0438*/ 	.word	0x00000190


	//   ....[1]....
        /*043c*/ 	.word	0x0000b5e0


	//----- nvinfo : EIATTR_CRS_STACK_SIZE
	.align		4
.L_72:
        /*0440*/ 	.byte	0x04, 0x1e
        /*0442*/ 	.short	(.L_74 - .L_73)
.L_73:
        /*0444*/ 	.word	0x00000000


	//----- nvinfo : EIATTR_CBANK_PARAM_SIZE
	.align		4
.L_74:
        /*0448*/ 	.byte	0x03, 0x19
        /*044a*/ 	.short	0x003c


	//----- nvinfo : EIATTR_PARAM_CBANK
	.align		4
        /*044c*/ 	.byte	0x04, 0x0a
        /*044e*/ 	.short	(.L_76 - .L_75)
	.align		4
.L_75:
        /*0450*/ 	.word	index@(.nv.constant0.persistent_render_kernel)
        /*0454*/ 	.short	0x0380
        /*0456*/ 	.short	0x003c


	//----- nvinfo : EIATTR_SW_WAR
	.align		4
.L_76:
        /*0458*/ 	.byte	0x04, 0x36
        /*045a*/ 	.short	(.L_78 - .L_77)
.L_77:
        /*045c*/ 	.word	0x00000008
.L_78:


//--------------------- .nv.callgraph             --------------------------
	.section	.nv.callgraph,"",@"SHT_CUDA_CALLGRAPH"
	.align	4
	.sectionentsize	8
	.align		4
        /*0000*/ 	.word	0x00000000
	.align		4
        /*0004*/ 	.word	0xffffffff
	.align		4
        /*0008*/ 	.word	0x00000000
	.align		4
        /*000c*/ 	.word	0xfffffffe
	.align		4
        /*0010*/ 	.word	0x00000000
	.align		4
        /*0014*/ 	.word	0xfffffffd
	.align		4
        /*0018*/ 	.word	0x00000000
	.align		4
        /*001c*/ 	.word	0xfffffffc


//--------------------- .nv.constant4             --------------------------
	.section	.nv.constant4,"a",@progbits
	.align	8
	.align		8
.nv.constant4:
        /*0000*/ 	.dword	__cudart_i2opi_f


//--------------------- .text.stop_renderer       --------------------------
	.section	.text.stop_renderer,"ax",@progbits
	.align	128
        .global         stop_renderer
        .type           stop_renderer,@function
        .size           stop_renderer,(.L_x_254 - stop_renderer)
        .other          stop_renderer,@"STO_CUDA_ENTRY STV_DEFAULT"
stop_renderer:
.text.stop_renderer:
[----:B------:R-:W-:Y:S01]  /*0000*/  LDC R1, c[0x0][0x37c] ;  /* 0x0000df00ff017b82 */ /* 0x000fe20000000800 */
[----:B------:R-:W0:Y:S07]  /*0010*/  S2R R0, SR_TID.X ;  /* 0x0000000000007919 */ /* 0x000e2e0000002100 */
[----:B------:R-:W0:Y:S02]  /*0020*/  S2UR UR4, SR_CTAID.X ;  /* 0x00000000000479c3 */ /* 0x000e240000002500 */
[----:B0-----:R-:W-:-:S13]  /*0030*/  LOP3.LUT P0, RZ, R0, UR4, RZ, 0xfc, !PT ;  /* 0x0000000400ff7c12 */ /* 0x001fda000f80fcff */
[----:B------:R-:W-:Y:S05]  /*0040*/  @P0 EXIT ;  /* 0x000000000000094d */ /* 0x000fea0003800000 */
[----:B------:R-:W0:Y:S01]  /*0050*/  LDC.64 R2, c[0x0][0x380] ;  /* 0x0000e000ff027b82 */ /* 0x000e220000000a00 */
[----:B------:R-:W0:Y:S01]  /*0060*/  LDCU.64 UR4, c[0x0][0x358] ;  /* 0x00006b00ff0477ac */ /* 0x000e220008000a00 */
[----:B------:R-:W-:-:S05]  /*0070*/  HFMA2 R5, -RZ, RZ, 0, 5.9604644775390625e-08 ;  /* 0x00000001ff057431 */ /* 0x000fca00000001ff */
[----:B0-----:R-:W-:Y:S01]  /*0080*/  STG.E.STRONG.SYS desc[UR4][R2.64], R5 ;  /* 0x0000000502007986 */ /* 0x001fe2000c115904 */
[----:B------:R-:W-:Y:S05]  /*0090*/  EXIT ;  /* 0x000000000000794d */ /* 0x000fea0003800000 */
.L_x_0:
[----:B------:R-:W-:-:S00]  /*00a0*/  BRA `(.L_x_0) ;  /* 0xfffffffc00fc7947 */ /* 0x000fc0000383ffff */
[----:B------:R-:W-:-:S00]  /*00b0*/  NOP ;  /* 0x0000000000007918 */ /* 0x000fc00000000000 */
        /* <DEDUP_REMOVED lines=12> */
.L_x_254:


//--------------------- .text.init_render_control --------------------------
	.section	.text.init_render_control,"ax",@progbits
	.align	128
        .global         init_render_control
        .type           init_render_control,@function
        .size           init_render_control,(.L_x_255 - init_render_control)
        .other          init_render_control,@"STO_CUDA_ENTRY STV_DEFAULT"
init_render_control:
.text.init_render_control:
[----:B------:R-:W-:Y:S01]  /*0000*/  LDC R1, c[0x0][0x37c] ;  /* 0x0000df00ff017b82 */ /* 0x000fe20000000800 */
[----:B------:R-:W0:Y:S07]  /*0010*/  S2R R0, SR_TID.X ;  /* 0x0000000000007919 */ /* 0x000e2e0000002100 */
[----:B------:R-:W0:Y:S02]  /*0020*/  S2UR UR4, SR_CTAID.X ;  /* 0x00000000000479c3 */ /* 0x000e240000002500 */
[----:B0-----:R-:W-:-:S13]  /*0030*/  LOP3.LUT P0, RZ, R0, UR4, RZ, 0xfc, !PT ;  /* 0x0000000400ff7c12 */ /* 0x001fda000f80fcff */
[----:B------:R-:W-:Y:S05]  /*0040*/  @P0 EXIT ;  /* 0x000000000000094d */ /* 0x000fea0003800000 */
[----:B------:R-:W0:Y:S01]  /*0050*/  LDC.64 R2, c[0x0][0x380] ;  /* 0x0000e000ff027b82 */ /* 0x000e220000000a00 */
[----:B------:R-:W0:Y:S01]  /*0060*/  LDCU.64 UR4, c[0x0][0x358] ;  /* 0x00006b00ff0477ac */ /* 0x000e220008000a00 */
[----:B------:R-:W-:Y:S02]  /*0070*/  HFMA2 R8, -RZ, RZ, 1.44921875, -19.203125 ;  /* 0x3dcccccdff087431 */ /* 0x000fe400000001ff */
[----:B------:R-:W-:Y:S02]  /*0080*/  IMAD.MOV.U32 R6, RZ, RZ, 0x3f4ccccd ;  /* 0x3f4ccccdff067424 */ /* 0x000fe400078e00ff */
[----:B------:R-:W-:Y:S02]  /*0090*/  HFMA2 R16, -RZ, RZ, 1.82421875, -19.203125 ;  /* 0x3f4ccccdff107431 */ /* 0x000fe400000001ff */
[----:B------:R-:W-:Y:S02]  /*00a0*/  IMAD.MOV.U32 R7, RZ, RZ, RZ ;  /* 0x000000ffff077224 */ /* 0x000fe400078e00ff */
[----:B------:R-:W-:-:S02]  /*00b0*/  HFMA2 R5, -RZ, RZ, 1.1279296875, 0.000785350799560546875 ;  /* 0x3c83126fff057431 */ /* 0x000fc400000001ff */
[----:B------:R-:W-:Y:S01]  /*00c0*/  IMAD.MOV.U32 R9, RZ, RZ, 0x3f800000 ;  /* 0x3f800000ff097424 */ /* 0x000fe200078e00ff */
[----:B------:R-:W-:Y:S01]  /*00d0*/  MOV R15, 0x41200000 ;  /* 0x41200000000f7802 */ /* 0x000fe20000000f00 */
[----:B------:R-:W-:Y:S01]  /*00e0*/  IMAD.MOV.U32 R14, RZ, RZ, RZ ;  /* 0x000000ffff0e7224 */ /* 0x000fe200078e00ff */
[----:B------:R-:W-:Y:S01]  /*00f0*/  MOV R12, 0x41855c29 ;  /* 0x41855c29000c7802 */ /* 0x000fe20000000f00 */
[----:B------:R-:W-:Y:S01]  /*0100*/  IMAD.MOV.U32 R17, RZ, RZ, RZ ;  /* 0x000000ffff117224 */ /* 0x000fe200078e00ff */
[----:B------:R-:W-:Y:S01]  /*0110*/  MOV R11, 0x2 ;  /* 0x00000002000b7802 */ /* 0x000fe20000000f00 */
[----:B------:R-:W-:Y:S01]  /*0120*/  IMAD.MOV.U32 R13, RZ, RZ, RZ ;  /* 0x000000ffff0d7224 */ /* 0x000fe200078e00ff */
[----:B0-----:R-:W-:Y:S04]  /*0130*/  STG.E.STRONG.SYS desc[UR4][R2.64], RZ ;  /* 0x000000ff02007986 */ /* 0x001fe8000c115904 */
[----:B------:R-:W-:Y:S04]  /*0140*/  STG.E.STRONG.SYS desc[UR4][R2.64+0x4], RZ ;  /* 0x000004ff02007986 */ /* 0x000fe8000c115904 */
[----:B------:R-:W-:Y:S04]  /*0150*/  STG.E.64 desc[UR4][R2.64+0x28], R6 ;  /* 0x0000280602007986 */ /* 0x000fe8000c101b04 */
[----:B------:R-:W-:Y:S04]  /*0160*/  STG.E.64 desc[UR4][R2.64+0x30], R8 ;  /* 0x0000300802007986 */ /* 0x000fe8000c101b04 */
[----:B------:R-:W-:Y:S04]  /*0170*/  STG.E.64 desc[UR4][R2.64+0x58], R14 ;  /* 0x0000580e02007986 */ /* 0x000fe8000c101b04 */
[----:B------:R-:W-:Y:S04]  /*0180*/  STG.E.64 desc[UR4][R2.64+0x60], R16 ;  /* 0x0000601002007986 */ /* 0x000fe8000c101b04 */
[----:B------:R-:W-:Y:S04]  /*0190*/  STG.E.64 desc[UR4][R2.64+0x68], R12 ;  /* 0x0000680c02007986 */ /* 0x000fe8000c101b04 */
[----:B------:R-:W-:Y:S04]  /*01a0*/  STG.E desc[UR4][R2.64+0x10], R5 ;  /* 0x0000100502007986 */ /* 0x000fe8000c101904 */
[----:B------:R-:W-:Y:S04]  /*01b0*/  STG.E desc[UR4][R2.64+0x40], R11 ;  /* 0x0000400b02007986 */ /* 0x000fe8000c101904 */
[----:B------:R-:W-:Y:S04]  /*01c0*/  STG.E desc[UR4][R2.64+0xc], RZ ;  /* 0x00000cff02007986 */ /* 0x000fe8000c101904 */
[----:B------:R-:W-:Y:S04]  /*01d0*/  STG.E.64 desc[UR4][R2.64+0x18], RZ ;  /* 0x000018ff02007986 */ /* 0x000fe8000c101b04 */
[----:B------:R-:W-:Y:S04]  /*01e0*/  STG.E.64 desc[UR4][R2.64+0x20], RZ ;  /* 0x000020ff02007986 */ /* 0x000fe8000c101b04 */
[----:B------:R-:W-:Y:S04]  /*01f0*/  STG.E.U16 desc[UR4][R2.64+0x38], RZ ;  /* 0x000038ff02007986 */ /* 0x000fe8000c101504 */
[----:B------:R-:W-:Y:S04]  /*0200*/  STG.E.U8 desc[UR4][R2.64+0x3a], RZ ;  /* 0x00003aff02007986 */ /* 0x000fe8000c101104 */
[----:B------:R-:W-:Y:S04]  /*0210*/  STG.E desc[UR4][R2.64+0x3c], RZ ;  /* 0x00003cff02007986 */ /* 0x000fe8000c101904 */
[----:B------:R-:W-:Y:S04]  /*0220*/  STG.E.64 desc[UR4][R2.64+0x50], RZ ;  /* 0x000050ff02007986 */ /* 0x000fe8000c101b04 */
[----:B------:R-:W-:Y:S04]  /*0230*/  STG.E desc[UR4][R2.64+0x70], RZ ;  /* 0x000070ff02007986 */ /* 0x000fe8000c101904 */
[----:B------:R-:W-:Y:S01]  /*0240*/  STG.E.STRONG.SYS desc[UR4][R2.64+0x8], RZ ;  /* 0x000008ff02007986 */ /* 0x000fe2000c115904 */
[----:B------:R-:W-:Y:S05]  /*0250*/  EXIT ;  /* 0x000000000000794d */ /* 0x000fea0003800000 */
.L_x_1:
        /* <DEDUP_REMOVED lines=10> */
.L_x_255:


//--------------------- .text.persistent_render_kernel --------------------------
	.section	.text.persistent_render_kernel,"ax",@progbits
	.align	128
        .global         persistent_render_kernel
        .type           persistent_render_kernel,@function
        .size           persistent_render_kernel,(.L_x_253 - persistent_render_kernel)
        .other          persistent_render_kernel,@"STO_CUDA_ENTRY STV_DEFAULT"
persistent_render_kernel:
.text.persistent_render_kernel:
[----:B------:R-:W0:Y:S08]  /*0000*/  LDC R1, c[0x0][0x37c] ;  /* 0x0000df00ff017b82 */ /* 0x000e300000000800 */
[----:B------:R-:W1:Y:S01]  /*0010*/  LDC.64 R2, c[0x0][0x398] ;  /* 0x0000e600ff027b82 */ /* 0x000e620000000a00 */
[----:B------:R-:W1:Y:S01]  /*0020*/  LDCU.64 UR12, c[0x0][0x358] ;  /* 0x00006b00ff0c77ac */ /* 0x000e620008000a00 */
[----:B0-----:R-:W-:-:S06]  /*0030*/  VIADD R1, R1, 0xffffffe0 ;  /* 0xffffffe001017836 */ /* 0x001fcc0000000000 */
[----:B------:R-:W0:Y:S08]  /*0040*/  LDC R13, c[0x0][0x360] ;  /* 0x0000d800ff0d7b82 */ /* 0x000e300000000800 */
[----:B------:R-:W2:Y:S01]  /*0050*/  LDC R11, c[0x0][0x3b8] ;  /* 0x0000ee00ff0b7b82 */ /* 0x000ea20000000800 */
[----:B-1----:R1:W3:Y:S01]  /*0060*/  LDG.E.STRONG.SYS R7, desc[UR12][R2.64] ;  /* 0x0000000c02077981 */ /* 0x0022e2000c1f5900 */
[----:B------:R-:W0:Y:S06]  /*0070*/  LDCU UR4, c[0x0][0x370] ;  /* 0x00006e00ff0477ac */ /* 0x000e2c0008000800 */
[----:B------:R-:W4:Y:S01]  /*0080*/  S2UR UR16, SR_CTAID.X ;  /* 0x00000000001079c3 */ /* 0x000f220000002500 */
[----:B------:R-:W1:Y:S01]  /*0090*/  S2R R10, SR_TID.X ;  /* 0x00000000000a7919 */ /* 0x000e620000002100 */
[----:B0-----:R-:W-:-:S04]  /*00a0*/  IMAD R0, R13, UR4, RZ ;  /* 0x000000040d007c24 */ /* 0x001fc8000f8e02ff */
[----:B------:R-:W0:Y:S01]  /*00b0*/  I2F.U32.RP R6, R0 ;  /* 0x0000000000067306 */ /* 0x000e220000209000 */
[----:B------:R-:W-:-:S07]  /*00c0*/  IMAD.MOV R9, RZ, RZ, -R0 ;  /* 0x000000ffff097224 */ /* 0x000fce00078e0a00 */
[----:B0-----:R-:W0:Y:S02]  /*00d0*/  MUFU.RCP R6, R6 ;  /* 0x0000000600067308 */ /* 0x001e240000001000 */
[----:B0-----:R-:W-:-:S06]  /*00e0*/  VIADD R4, R6, 0xffffffe ;  /* 0x0ffffffe06047836 */ /* 0x001fcc0000000000 */
[----:B------:R0:W1:Y:S02]  /*00f0*/  F2I.FTZ.U32.TRUNC.NTZ R5, R4 ;  /* 0x0000000400057305 */ /* 0x000064000021f000 */
[----:B0-----:R-:W-:Y:S02]  /*0100*/  IMAD.MOV.U32 R4, RZ, RZ, RZ ;  /* 0x000000ffff047224 */ /* 0x001fe400078e00ff */
[----:B-1----:R-:W-:-:S04]  /*0110*/  IMAD R3, R9, R5, RZ ;  /* 0x0000000509037224 */ /* 0x002fc800078e02ff */
[----:B------:R-:W-:Y:S01]  /*0120*/  IMAD.HI.U32 R2, R5, R3, R4 ;  /* 0x0000000305027227 */ /* 0x000fe200078e0004 */
[----:B--2---:R-:W-:-:S05]  /*0130*/  IADD3 R3, PT, PT, R0, -0x1, R11 ;  /* 0xffffffff00037810 */ /* 0x004fca0007ffe00b */
[----:B------:R-:W-:-:S04]  /*0140*/  IMAD.HI.U32 R2, R2, R3, RZ ;  /* 0x0000000302027227 */ /* 0x000fc800078e00ff */
[----:B------:R-:W-:-:S04]  /*0150*/  IMAD.MOV R5, RZ, RZ, -R2 ;  /* 0x000000ffff057224 */ /* 0x000fc800078e0a02 */
[----:B------:R-:W-:-:S05]  /*0160*/  IMAD R3, R0, R5, R3 ;  /* 0x0000000500037224 */ /* 0x000fca00078e0203 */
[----:B------:R-:W-:Y:S02]  /*0170*/  ISETP.GE.U32.AND P0, PT, R3, R0, PT ;  /* 0x000000000300720c */ /* 0x000fe40003f06070 */
[----:B---3--:R-:W-:-:S13]  /*0180*/  ISETP.NE.AND P1, PT, R7, RZ, PT ;  /* 0x000000ff0700720c */ /* 0x008fda0003f25270 */
[----:B----4-:R-:W-:Y:S05]  /*0190*/  @P1 EXIT ;  /* 0x000000000000194d */ /* 0x010fea0003800000 */
[----:B------:R-:W-:Y:S01]  /*01a0*/  @P0 IMAD.IADD R3, R3, 0x1, -R0 ;  /* 0x0000000103030824 */ /* 0x000fe200078e0a00 */
[----:B------:R-:W0:Y:S01]  /*01b0*/  S2R R5, SR_TID.Y ;  /* 0x0000000000057919 */ /* 0x000e220000002200 */
[----:B------:R-:W-:Y:S01]  /*01c0*/  ISETP.NE.U32.AND P2, PT, R0, RZ, PT ;  /* 0x000000ff0000720c */ /* 0x000fe20003f45070 */
[----:B------:R-:W1:Y:S01]  /*01d0*/  S2UR UR5, SR_CTAID.Y ;  /* 0x00000000000579c3 */ /* 0x000e620000002600 */
[----:B------:R-:W-:Y:S01]  /*01e0*/  @P0 VIADD R2, R2, 0x1 ;  /* 0x0000000102020836 */ /* 0x000fe20000000000 */
[----:B------:R-:W-:Y:S01]  /*01f0*/  ISETP.GE.U32.AND P1, PT, R3, R0, PT ;  /* 0x000000000300720c */ /* 0x000fe20003f26070 */
[----:B------:R-:W2:Y:S01]  /*0200*/  S2R R7, SR_TID.Z ;  /* 0x0000000000077919 */ /* 0x000ea20000002300 */
[----:B------:R-:W3:Y:S01]  /*0210*/  LDCU UR6, c[0x0][0x374] ;  /* 0x00006e80ff0677ac */ /* 0x000ee20008000800 */
[----:B------:R-:W-:-:S03]  /*0220*/  IMAD R13, R13, UR16, R10 ;  /* 0x000000100d0d7c24 */ /* 0x000fc6000f8e020a */
[----:B------:R-:W4:Y:S01]  /*0230*/  S2UR UR8, SR_CTAID.Z ;  /* 0x00000000000879c3 */ /* 0x000f220000002700 */
[----:B------:R-:W5:Y:S01]  /*0240*/  LDCU UR7, c[0x0][0x378] ;  /* 0x00006f00ff0777ac */ /* 0x000f620008000800 */
[----:B------:R-:W-:-:S05]  /*0250*/  CS2R.32 R17, SR_CgaSize ;  /* 0x0000000000117805 */ /* 0x000fca0000008a00 */
[----:B------:R-:W-:-:S05]  /*0260*/  IMAD R17, R17, -0xa0, RZ ;  /* 0xffffff6011117824 */ /* 0x000fca00078e02ff */
[----:B------:R-:W-:-:S14]  /*0270*/  R2UR UR14, R17 ;  /* 0x00000000110e72ca */ /* 0x000fdc00000e0000 */
[----:B------:R-:W5:Y:S01]  /*0280*/  LDCU UR14, c[0x0][UR14+0x258] ;  /* 0x00004b000e0e77ac */ /* 0x000f620008000800 */
[----:B------:R-:W-:Y:S01]  /*0290*/  @P1 VIADD R2, R2, 0x1 ;  /* 0x0000000102021836 */ /* 0x000fe20000000000 */
[----:B------:R-:W5:Y:S01]  /*02a0*/  LDC.64 R16, c[0x0][0x388] ;  /* 0x0000e200ff107b82 */ /* 0x000f620000000a00 */
[----:B------:R-:W-:Y:S02]  /*02b0*/  @!P2 LOP3.LUT R2, RZ, R0, RZ, 0x33, !PT ;  /* 0x00000000ff02a212 */ /* 0x000fe400078e33ff */
[----:B------:R-:W-:-:S05]  /*02c0*/  CS2R.32 R15, SR_CgaSize ;  /* 0x00000000000f7805 */ /* 0x000fca0000008a00 */
[----:B------:R-:W-:-:S05]  /*02d0*/  IMAD R15, R15, -0xa0, RZ ;  /* 0xffffff600f0f7824 */ /* 0x000fca00078e02ff */
[----:B------:R-:W-:-:S14]  /*02e0*/  R2UR UR15, R15 ;  /* 0x000000000f0f72ca */ /* 0x000fdc00000e0000 */
[----:B------:R-:W5:Y:S01]  /*02f0*/  LDCU UR15, c[0x0][UR15+0x254] ;  /* 0x00004a800f0f77ac */ /* 0x000f620008000800 */
[----:B------:R-:W5:Y:S01]  /*0300*/  LDCU.64 UR10, c[0x0][0x3b0] ;  /* 0x00007600ff0a77ac */ /* 0x000f620008000a00 */
[----:B------:R-:W-:Y:S01]  /*0310*/  IMAD R12, R13, R2, RZ ;  /* 0x000000020d0c7224 */ /* 0x000fe200078e02ff */
[----:B------:R-:W-:-:S04]  /*0320*/  UIADD3 UR9, UPT, UPT, URZ, -UR4, URZ ;  /* 0x80000004ff097290 */ /* 0x000fc8000fffe0ff */
[----:B------:R-:W-:Y:S01]  /*0330*/  VIADDMNMX R11, R12, R2, R11, PT ;  /* 0x000000020c0b7246 */ /* 0x000fe2000380010b */
[----:B-1----:R-:W-:Y:S01]  /*0340*/  UIADD3 UR4, UPT, UPT, UR16, UR5, URZ ;  /* 0x0000000510047290 */ /* 0x002fe2000fffe0ff */
[----:B0-----:R-:W-:Y:S01]  /*0350*/  IMAD.IADD R10, R10, 0x1, R5 ;  /* 0x000000010a0a7824 */ /* 0x001fe200078e0205 */
[----:B---3--:R-:W-:Y:S01]  /*0360*/  UIMAD UR6, UR9, UR6, URZ ;  /* 0x00000006090672a4 */ /* 0x008fe2000f8e02ff */
[----:B------:R-:W-:Y:S01]  /*0370*/  LOP3.LUT R0, RZ, R12, RZ, 0x33, !PT ;  /* 0x0000000cff007212 */ /* 0x000fe200078e33ff */
[----:B----4-:R-:W-:Y:S01]  /*0380*/  UIADD3 UR8, UPT, UPT, -UR8, URZ, URZ ;  /* 0x000000ff08087290 */ /* 0x010fe2000fffe1ff */
[----:B------:R-:W-:Y:S01]  /*0390*/  IMAD.IADD R8, R11, 0x1, -R12 ;  /* 0x000000010b087824 */ /* 0x000fe200078e0a0c */
[----:B--2---:R-:W-:Y:S01]  /*03a0*/  LOP3.LUT R10, R10, R7, RZ, 0xfc, !PT ;  /* 0x000000070a0a7212 */ /* 0x004fe200078efcff */
[----:B-----5:R-:W-:Y:S01]  /*03b0*/  IMAD.U32 R14, RZ, RZ, UR14 ;  /* 0x0000000eff0e7e24 */ /* 0x020fe2000f8e00ff */
[----:B------:R-:W-:Y:S01]  /*03c0*/  UISETP.NE.AND UP0, UPT, UR4, UR8, UPT ;  /* 0x000000080400728c */ /* 0x000fe2000bf05270 */
[----:B------:R-:W-:Y:S01]  /*03d0*/  IMAD.U32 R15, RZ, RZ, UR15 ;  /* 0x0000000fff0f7e24 */ /* 0x000fe2000f8e00ff */
[----:B------:R-:W-:Y:S01]  /*03e0*/  UIMAD UR4, UR7, UR6, -0x7fffffff ;  /* 0x80000001070474a4 */ /* 0x000fe2000f8e0206 */
[----:B------:R-:W-:Y:S01]  /*03f0*/  IMAD.WIDE R16, R12, 0x10, R16 ;  /* 0x000000100c107825 */ /* 0x000fe200078e0210 */
[----:B------:R-:W-:Y:S01]  /*0400*/  LOP3.LUT R8, R8, 0x3, RZ, 0xc0, !PT ;  /* 0x0000000308087812 */ /* 0x000fe200078ec0ff */
[----:B------:R-:W-:-:S02]  /*0410*/  UIADD3 UR5, UPT, UPT, UR11, -0x1, URZ ;  /* 0xffffffff0b057890 */ /* 0x000fc4000fffe0ff */
[----:B------:R-:W-:Y:S01]  /*0420*/  IMAD.IADD R9, R11, 0x1, R0 ;  /* 0x000000010b097824 */ /* 0x000fe200078e0200 */
[----:B------:R-:W-:Y:S02]  /*0430*/  UIADD3 UR6, UPT, UPT, UR10, -0x1, URZ ;  /* 0xffffffff0a067890 */ /* 0x000fe4000fffe0ff */
[----:B------:R-:W-:-:S12]  /*0440*/  USEL UR4, UR4, 0x1, !UP0 ;  /* 0x0000000104047887 */ /* 0x000fd8000c000000 */
.L_x_189:
[----:B------:R-:W-:Y:S05]  /*0450*/  YIELD ;  /* 0x0000000000007946 */ /* 0x000fea0003800000 */
[----:B------:R-:W-:Y:S01]  /*0460*/  ISETP.NE.AND P0, PT, R13, RZ, PT ;  /* 0x000000ff0d00720c */ /* 0x000fe20003f05270 */
[----:B------:R-:W-:Y:S01]  /*0470*/  BSSY.RECONVERGENT B0, `(.L_x_2) ;  /* 0x000001a000007945 */ /* 0x000fe20003800200 */
[----:B------:R-:W-:-:S11]  /*0480*/  CS2R R18, SR_CLOCKLO ;  /* 0x0000000000127805 */ /* 0x000fd60000015000 */
[----:B---34-:R-:W-:Y:S05]  /*0490*/  @P0 BRA `(.L_x_3) ;  /* 0x00000000005c0947 */ /* 0x018fea0003800000 */
[----:B------:R-:W0:Y:S02]  /*04a0*/  LDC.64 R2, c[0x0][0x398] ;  /* 0x0000e600ff027b82 */ /* 0x000e240000000a00 */
[----:B0-----:R-:W2:Y:S04]  /*04b0*/  LDG.E.64 R4, desc[UR12][R2.64+0x18] ;  /* 0x0000180c02047981 */ /* 0x001ea8000c1e1b00 */
[----:B------:R-:W3:Y:S01]  /*04c0*/  LDG.E R0, desc[UR12][R2.64+0x70] ;  /* 0x0000700c02007981 */ /* 0x000ee2000c1e1900 */
[----:B--2---:R-:W-:-:S05]  /*04d0*/  IADD3 R4, P0, PT, R4, 0x1, RZ ;  /* 0x0000000104047810 */ /* 0x004fca0007f1e0ff */
[----:B------:R-:W-:Y:S01]  /*04e0*/  IMAD.X R5, RZ, RZ, R5, P0 ;  /* 0x000000ffff057224 */ /* 0x000fe200000e0605 */
[----:B---3--:R-:W-:-:S04]  /*04f0*/  LOP3.LUT P0, RZ, R0, 0x80, RZ, 0xc0, !PT ;  /* 0x0000008000ff7812 */ /* 0x008fc8000780c0ff */
[----:B------:R0:W-:Y:S09]  /*0500*/  STG.E.64 desc[UR12][R2.64+0x18], R4 ;  /* 0x0000180402007986 */ /* 0x0001f2000c101b0c */
[----:B------:R-:W-:Y:S05]  /*0510*/  @!P0 BRA `(.L_x_3) ;  /* 0x00000000003c8947 */ /* 0x000fea0003800000 */
[----:B------:R-:W2:Y:S04]  /*0520*/  LDG.E.64 R6, desc[UR12][R2.64+0x58] ;  /* 0x0000580c02067981 */ /* 0x000ea8000c1e1b00 */
[----:B------:R-:W2:Y:S04]  /*0530*/  LDG.E.64 R20, desc[UR12][R2.64+0x50] ;  /* 0x0000500c02147981 */ /* 0x000ea8000c1e1b00 */
[----:B0-----:R-:W3:Y:S04]  /*0540*/  LDG.E R5, desc[UR12][R2.64+0x10] ;  /* 0x0000100c02057981 */ /* 0x001ee8000c1e1900 */
[----:B------:R-:W3:Y:S01]  /*0550*/  LDG.E R22, desc[UR12][R2.64+0x60] ;  /* 0x0000600c02167981 */ /* 0x000ee2000c1e1900 */
[----:B--2---:R-:W-:-:S04]  /*0560*/  FADD R0, R6, -R20 ;  /* 0x8000001406007221 */ /* 0x004fc80000000000 */
[----:B------:R-:W-:Y:S01]  /*0570*/  FMUL R4, R7, R0 ;  /* 0x0000000007047220 */ /* 0x000fe20000400000 */
[----:B---3--:R-:W-:-:S03]  /*0580*/  FFMA R7, -R5, R22, 1 ;  /* 0x3f80000005077423 */ /* 0x008fc60000000116 */
[----:B------:R-:W-:-:S04]  /*0590*/  FFMA R4, R5, R4, R21 ;  /* 0x0000000405047223 */ /* 0x000fc80000000015 */
[----:B------:R-:W-:Y:S01]  /*05a0*/  FMUL R21, R4, R7 ;  /* 0x0000000704157220 */ /* 0x000fe20000400000 */
[----:B------:R-:W-:-:S03]  /*05b0*/  IMAD.MOV.U32 R7, RZ, RZ, RZ ;  /* 0x000000ffff077224 */ /* 0x000fc600078e00ff */
[----:B------:R-:W-:Y:S01]  /*05c0*/  FFMA R20, R5, R21, R20 ;  /* 0x0000001505147223 */ /* 0x000fe20000000014 */
[----:B------:R-:W-:-:S04]  /*05d0*/  FSETP.GEU.AND P0, PT, |R21|, 0.0099999997764825820923, PT ;  /* 0x3c23d70a1500780b */ /* 0x000fc80003f0e200 */
[----:B------:R-:W-:Y:S01]  /*05e0*/  FSETP.GEU.OR P0, PT, |R0|, 0.0099999997764825820923, P0 ;  /* 0x3c23d70a0000780b */ /* 0x000fe2000070e600 */
[----:B------:R1:W-:-:S12]  /*05f0*/  STG.E.64 desc[UR12][R2.64+0x50], R20 ;  /* 0x0000501402007986 */ /* 0x0003d8000c101b0c */
[----:B------:R1:W-:Y:S02]  /*0600*/  @!P0 STG.E.64 desc[UR12][R2.64+0x50], R6 ;  /* 0x0000500602008986 */ /* 0x0003e4000c101b0c */
.L_x_3:
[----:B------:R-:W-:Y:S05]  /*0610*/  BSYNC.RECONVERGENT B0 ;  /* 0x0000000000007941 */ /* 0x000fea0003800200 */
.L_x_2:
[----:B------:R-:W-:-:S04]  /*0620*/  UISETP.NE.U32.AND UP0, UPT, UR14, URZ, UPT ;  /* 0x000000ff0e00728c */ /* 0x000fc8000bf05070 */
[----:B------:R-:W-:-:S09]  /*0630*/  UISETP.NE.AND.EX UP0, UPT, UR15, URZ, UPT, UP0 ;  /* 0x000000ff0f00728c */ /* 0x000fd2000bf05300 */
[----:B------:R-:W-:Y:S05]  /*0640*/  BRA.U !UP0, `(.L_x_4) ;  /* 0x000000b108047547 */ /* 0x000fea000b800000 */
[----:B------:R-:W-:Y:S01]  /*0650*/  UMOV UR7, 0xffffffff ;  /* 0xffffffff00077882 */ /* 0x000fe20000000000 */
[----:B------:R-:W-:Y:S02]  /*0660*/  ISETP.NE.AND P0, PT, R10, RZ, PT ;  /* 0x000000ff0a00720c */ /* 0x000fe40003f05270 */
[----:B------:R-:W-:Y:S11]  /*0670*/  BRA.DIV UR7, `(.L_x_5) ;  /* 0x000000ae07fc7947 */ /* 0x000ff6000b800000 */
[----:B------:R-:W-:Y:S06]  /*0680*/  BAR.SYNC.DEFER_BLOCKING 0x0 ;  /* 0x0000000000007b1d */ /* 0x000fec0000010000 */
.L_x_192:
[----:B------:R-:W-:Y:S01]  /*0690*/  BSSY B0, `(.L_x_6) ;  /* 0x0000018000007945 */ /* 0x000fe20003800000 */
[----:B------:R-:W-:-:S03]  /*06a0*/  ISETP.GT.AND P1, PT, R11, R12, PT ;  /* 0x0000000c0b00720c */ /* 0x000fc60003f24270 */
[----:B------:R-:W-:Y:S10]  /*06b0*/  @P0 BRA `(.L_x_7) ;  /* 0x0000000000540947 */ /* 0x000ff40003800000 */
[----:B01----:R-:W0:Y:S01]  /*06c0*/  S2R R3, SR_LANEID ;  /* 0x0000000000037919 */ /* 0x003e220000000000 */
[----:B------:R-:W-:Y:S02]  /*06d0*/  VOTEU.ANY UR7, UPT, PT ;  /* 0x0000000000077886 */ /* 0x000fe400038e0100 */
[----:B------:R-:W0:Y:S08]  /*06e0*/  FLO.U32 R2, UR7 ;  /* 0x0000000700027d00 */ /* 0x000e3000080e0000 */
[----:B------:R-:W1:Y:S01]  /*06f0*/  POPC R0, UR7 ;  /* 0x0000000700007d09 */ /* 0x000e620008000000 */
[----:B0-----:R-:W-:Y:S01]  /*0700*/  ISETP.EQ.U32.AND P0, PT, R2, R3, PT ;  /* 0x000000030200720c */ /* 0x001fe20003f02070 */
[----:B-1----:R-:W-:-:S12]  /*0710*/  IMAD R3, R0, UR4, RZ ;  /* 0x0000000400037c24 */ /* 0x002fd8000f8e02ff */
[----:B------:R-:W-:Y:S06]  /*0720*/  @P0 MEMBAR.ALL.GPU ;  /* 0x0000000000000992 */ /* 0x000fec000000a000 */
[----:B------:R-:W-:-:S00]  /*0730*/  @P0 ERRBAR ;  /* 0x00000000000009ab */ /* 0x000fc00000000000 */
[----:B------:R-:W-:Y:S06]  /*0740*/  @P0 CGAERRBAR ;  /* 0x00000000000005ab */ /* 0x000fec0000000000 */
[----:B------:R-:W2:Y:S01]  /*0750*/  @P0 ATOM.E.ADD.STRONG.GPU PT, R3, desc[UR12][R14.64+0x4], R3 ;  /* 0x800004030e03098a */ /* 0x000ea200081ef10c */
[----:B------:R-:W0:Y:S02]  /*0760*/  S2R R4, SR_LTMASK ;  /* 0x0000000000047919 */ /* 0x000e240000003900 */
[----:B0-----:R-:W-:-:S04]  /*0770*/  LOP3.LUT R4, R4, UR7, RZ, 0xc0, !PT ;  /* 0x0000000704047c12 */ /* 0x001fc8000f8ec0ff */
[----:B------:R-:W0:Y:S01]  /*0780*/  POPC R5, R4 ;  /* 0x0000000400057309 */ /* 0x000e220000000000 */
[----:B--2---:R-:W0:Y:S02]  /*0790*/  SHFL.IDX PT, R0, R3, R2, 0x1f ;  /* 0x00001f0203007589 */ /* 0x004e2400000e0000 */
[----:B0-----:R-:W-:-:S07]  /*07a0*/  IMAD R0, R5, UR4, R0 ;  /* 0x0000000405007c24 */ /* 0x001fce000f8e0200 */
.L_x_8:
[----:B------:R-:W2:Y:S04]  /*07b0*/  LD.E.STRONG.GPU R3, desc[UR12][R14.64+0x4] ;  /* 0x0000040c0e037980 */ /* 0x000ea8000c10f900 */
[----:B--2---:R-:W-:Y:S01]  /*07c0*/  CCTL.IVALL ;  /* 0x00000000ff00798f */ /* 0x004fe20002000000 */
[----:B------:R-:W-:Y:S05]  /*07d0*/  YIELD ;  /* 0x0000000000007946 */ /* 0x000fea0003800000 */
[----:B------:R-:W-:-:S04]  /*07e0*/  LOP3.LUT R3, R3, R0, RZ, 0x3c, !PT ;  /* 0x0000000003037212 */ /* 0x000fc800078e3cff */
[----:B------:R-:W-:-:S13]  /*07f0*/  ISETP.GT.AND P0, PT, R3, -0x1, PT ;  /* 0xffffffff0300780c */ /* 0x000fda0003f04270 */
[----:B------:R-:W-:Y:S05]  /*0800*/  @P0 BRA `(.L_x_8) ;  /* 0xfffffffc00e80947 */ /* 0x000fea000383ffff */
.L_x_7:
[----:B------:R-:W-:Y:S05]  /*0810*/  BSYNC B0 ;  /* 0x0000000000007941 */ /* 0x000fea0003800000 */
.L_x_6:
[----:B------:R-:W-:-:S03]  /*0820*/  UMOV UR7, 0xffffffff ;  /* 0xffffffff00077882 */ /* 0x000fc60000000000 */
[----:B------:R-:W-:Y:S05]  /*0830*/  BRA.DIV UR7, `(.L_x_9) ;  /* 0x000000ae07b87947 */ /* 0x000fea000b800000 */
[----:B------:R-:W-:Y:S06]  /*0840*/  BAR.SYNC.DEFER_BLOCKING 0x0 ;  /* 0x0000000000007b1d */ /* 0x000fec0000010000 */
.L_x_195:
[----:B------:R-:W-:Y:S04]  /*0850*/  BSSY.RECONVERGENT B0, `(.L_x_10) ;  /* 0x00000bc000007945 */ /* 0x000fe80003800200 */
[----:B------:R-:W-:Y:S05]  /*0860*/  @!P1 BRA `(.L_x_11) ;  /* 0x0000000800e89947 */ /* 0x000fea0003800000 */
[----:B------:R-:W-:Y:S01]  /*0870*/  IMAD.IADD R0, R11, 0x1, -R12 ;  /* 0x000000010b007824 */ /* 0x000fe200078e0a0c */
[----:B------:R-:W-:Y:S04]  /*0880*/  BSSY.RECONVERGENT B1, `(.L_x_12) ;  /* 0x000003f000017945 */ /* 0x000fe80003800200 */
[----:B------:R-:W-:-:S04]  /*0890*/  LOP3.LUT R0, R0, 0x1, RZ, 0xc0, !PT ;  /* 0x0000000100007812 */ /* 0x000fc800078ec0ff */
[----:B------:R-:W-:Y:S01]  /*08a0*/  ISETP.NE.U32.AND P0, PT, R0, 0x1, PT ;  /* 0x000000010000780c */ /* 0x000fe20003f05070 */
[----:B------:R-:W-:-:S12]  /*08b0*/  IMAD.MOV.U32 R0, RZ, RZ, R12 ;  /* 0x000000ffff007224 */ /* 0x000fd800078e000c */
[----:B------:R-:W-:Y:S05]  /*08c0*/  @P0 BRA `(.L_x_13) ;  /* 0x0000000000e80947 */ /* 0x000fea0003800000 */
[----:B0-----:R-:W0:Y:S08]  /*08d0*/  LDC.64 R4, c[0x0][0x398] ;  /* 0x0000e600ff047b82 */ /* 0x001e300000000a00 */
[----:B-1----:R-:W1:Y:S01]  /*08e0*/  LDC.64 R2, c[0x0][0x390] ;  /* 0x0000e400ff027b82 */ /* 0x002e620000000a00 */
[----:B0-----:R-:W2:Y:S01]  /*08f0*/  LDG.E R0, desc[UR12][R4.64+0x70] ;  /* 0x0000700c04007981 */ /* 0x001ea2000c1e1900 */
[----:B-1----:R-:W-:Y:S01]  /*0900*/  IMAD.WIDE R2, R12, 0x10, R2 ;  /* 0x000000100c027825 */ /* 0x002fe200078e0202 */
[----:B--2---:R-:W-:-:S03]  /*0910*/  LOP3.LUT P0, RZ, R0, 0x80, RZ, 0xc0, !PT ;  /* 0x0000008000ff7812 */ /* 0x004fc6000780c0ff */
[----:B------:R-:W-:-:S10]  /*0920*/  VIADD R0, R12, 0x1 ;  /* 0x000000010c007836 */ /* 0x000fd40000000000 */
[----:B------:R-:W-:Y:S05]  /*0930*/  @!P0 BRA `(.L_x_14) ;  /* 0x0000000000a48947 */ /* 0x000fea0003800000 */
[----:B------:R0:W2:Y:S01]  /*0940*/  LDG.E R20, desc[UR12][R4.64+0x50] ;  /* 0x0000500c04147981 */ /* 0x0000a2000c1e1900 */
[----:B------:R-:W1:Y:S01]  /*0950*/  LDC R27, c[0x0][0x3b0] ;  /* 0x0000ec00ff1b7b82 */ /* 0x000e620000000800 */
[----:B0-----:R-:W-:Y:S02]  /*0960*/  IABS R4, R12 ;  /* 0x0000000c00047213 */ /* 0x001fe40000000000 */
[----:B-1----:R-:W-:-:S04]  /*0970*/  IABS R23, R27 ;  /* 0x0000001b00177213 */ /* 0x002fc80000000000 */
[----:B------:R-:W0:Y:S08]  /*0980*/  I2F.RP R21, R23 ;  /* 0x0000001700157306 */ /* 0x000e300000209400 */
[----:B0-----:R-:W0:Y:S02]  /*0990*/  MUFU.RCP R21, R21 ;  /* 0x0000001500157308 */ /* 0x001e240000001000 */
[----:B0-----:R-:W-:-:S06]  /*09a0*/  VIADD R6, R21, 0xffffffe ;  /* 0x0ffffffe15067836 */ /* 0x001fcc0000000000 */
[----:B------:R0:W1:Y:S02]  /*09b0*/  F2I.FTZ.U32.TRUNC.NTZ R7, R6 ;  /* 0x0000000600077305 */ /* 0x000064000021f000 */
[----:B0-----:R-:W-:Y:S02]  /*09c0*/  IMAD.MOV.U32 R6, RZ, RZ, RZ ;  /* 0x000000ffff067224 */ /* 0x001fe400078e00ff */
[----:B-1----:R-:W-:-:S04]  /*09d0*/  IMAD.MOV R22, RZ, RZ, -R7 ;  /* 0x000000ffff167224 */ /* 0x002fc800078e0a07 */
[----:B------:R-:W-:-:S04]  /*09e0*/  IMAD R25, R22, R23, RZ ;  /* 0x0000001716197224 */ /* 0x000fc800078e02ff */
[----:B------:R-:W-:-:S06]  /*09f0*/  IMAD.HI.U32 R7, R7, R25, R6 ;  /* 0x0000001907077227 */ /* 0x000fcc00078e0006 */
[----:B------:R-:W-:-:S04]  /*0a00*/  IMAD.HI.U32 R7, R7, R4, RZ ;  /* 0x0000000407077227 */ /* 0x000fc800078e00ff */
[----:B------:R-:W-:-:S04]  /*0a10*/  IMAD.MOV R5, RZ, RZ, -R7 ;  /* 0x000000ffff057224 */ /* 0x000fc800078e0a07 */
[----:B------:R-:W-:-:S05]  /*0a20*/  IMAD R4, R23, R5, R4 ;  /* 0x0000000517047224 */ /* 0x000fca00078e0204 */
[----:B------:R-:W-:-:S13]  /*0a30*/  ISETP.GT.U32.AND P1, PT, R23, R4, PT ;  /* 0x000000041700720c */ /* 0x000fda0003f24070 */
[----:B------:R-:W-:Y:S02]  /*0a40*/  @!P1 IMAD.IADD R4, R4, 0x1, -R23 ;  /* 0x0000000104049824 */ /* 0x000fe400078e0a17 */
[----:B------:R-:W-:Y:S01]  /*0a50*/  @!P1 VIADD R7, R7, 0x1 ;  /* 0x0000000107079836 */ /* 0x000fe20000000000 */
[----:B------:R-:W-:Y:S02]  /*0a60*/  ISETP.NE.AND P1, PT, R27, RZ, PT ;  /* 0x000000ff1b00720c */ /* 0x000fe40003f25270 */
[----:B------:R-:W-:Y:S02]  /*0a70*/  ISETP.GE.U32.AND P0, PT, R4, R23, PT ;  /* 0x000000170400720c */ /* 0x000fe40003f06070 */
[----:B------:R-:W-:-:S04]  /*0a80*/  LOP3.LUT R4, R12, R27, RZ, 0x3c, !PT ;  /* 0x0000001b0c047212 */ /* 0x000fc800078e3cff */
[----:B------:R-:W-:Y:S02]  /*0a90*/  ISETP.GE.AND P2, PT, R4, RZ, PT ;  /* 0x000000ff0400720c */ /* 0x000fe40003f46270 */
[----:B------:R-:W0:Y:S05]  /*0aa0*/  LDC.64 R4, c[0x0][0x380] ;  /* 0x0000e000ff047b82 */ /* 0x000e2a0000000a00 */
[----:B------:R-:W-:-:S06]  /*0ab0*/  @P0 VIADD R7, R7, 0x1 ;  /* 0x0000000107070836 */ /* 0x000fcc0000000000 */
[----:B------:R-:W-:Y:S01]  /*0ac0*/  @!P2 IMAD.MOV R7, RZ, RZ, -R7 ;  /* 0x000000ffff07a224 */ /* 0x000fe200078e0a07 */
[----:B------:R-:W-:-:S05]  /*0ad0*/  @!P1 LOP3.LUT R7, RZ, R27, RZ, 0x33, !PT ;  /* 0x0000001bff079212 */ /* 0x000fca00078e33ff */
[----:B------:R-:W-:-:S04]  /*0ae0*/  IMAD.MOV R21, RZ, RZ, -R7 ;  /* 0x000000ffff157224 */ /* 0x000fc800078e0a07 */
[----:B------:R-:W-:Y:S01]  /*0af0*/  IMAD R6, R27, R21, R12 ;  /* 0x000000151b067224 */ /* 0x000fe200078e020c */
[----:B--2---:R-:W1:Y:S02]  /*0b00*/  F2I.TRUNC.NTZ R20, R20 ;  /* 0x0000001400147305 */ /* 0x004e64000020f100 */
[----:B-1----:R-:W-:-:S05]  /*0b10*/  VIADDMNMX.RELU R7, R20, R7, UR5, PT ;  /* 0x0000000514077e46 */ /* 0x002fca000b801107 */
[----:B------:R-:W-:-:S04]  /*0b20*/  IMAD R7, R7, R27, R6 ;  /* 0x0000001b07077224 */ /* 0x000fc800078e0206 */
[----:B0-----:R-:W-:-:S05]  /*0b30*/  IMAD.WIDE R4, R7, 0x10, R4 ;  /* 0x0000001007047825 */ /* 0x001fca00078e0204 */
[----:B------:R-:W2:Y:S04]  /*0b40*/  LDG.E R7, desc[UR12][R4.64] ;  /* 0x0000000c04077981 */ /* 0x000ea8000c1e1900 */
[----:B------:R-:W3:Y:S04]  /*0b50*/  LDG.E R21, desc[UR12][R4.64+0x4] ;  /* 0x0000040c04157981 */ /* 0x000ee8000c1e1900 */
[----:B------:R-:W4:Y:S04]  /*0b60*/  LDG.E R23, desc[UR12][R4.64+0x8] ;  /* 0x0000080c04177981 */ /* 0x000f28000c1e1900 */
[----:B------:R-:W5:Y:S04]  /*0b70*/  LDG.E R25, desc[UR12][R4.64+0xc] ;  /* 0x00000c0c04197981 */ /* 0x000f68000c1e1900 */
[----:B--2---:R2:W-:Y:S04]  /*0b80*/  STG.E desc[UR12][R2.64], R7 ;  /* 0x0000000702007986 */ /* 0x0045e8000c10190c */
[----:B---3--:R2:W-:Y:S04]  /*0b90*/  STG.E desc[UR12][R2.64+0x4], R21 ;  /* 0x0000041502007986 */ /* 0x0085e8000c10190c */
[----:B----4-:R2:W-:Y:S04]  /*0ba0*/  STG.E desc[UR12][R2.64+0x8], R23 ;  /* 0x0000081702007986 */ /* 0x0105e8000c10190c */
[----:B-----5:R2:W-:Y:S01]  /*0bb0*/  STG.E desc[UR12][R2.64+0xc], R25 ;  /* 0x00000c1902007986 */ /* 0x0205e2000c10190c */
[----:B------:R-:W-:Y:S05]  /*0bc0*/  BRA `(.L_x_13) ;  /* 0x0000000000287947 */ /* 0x000fea0003800000 */
.L_x_14:
[----:B------:R-:W0:Y:S02]  /*0bd0*/  LDC.64 R4, c[0x0][0x380] ;  /* 0x0000e000ff047b82 */ /* 0x000e240000000a00 */
        /* <DEDUP_REMOVED lines=8> */
[----:B-----5:R0:W-:Y:S02]  /*0c60*/  STG.E desc[UR12][R2.64+0xc], R25 ;  /* 0x00000c1902007986 */ /* 0x0201e4000c10190c */
.L_x_13:
[----:B------:R-:W-:Y:S05]  /*0c70*/  BSYNC.RECONVERGENT B1 ;  /* 0x0000000000017941 */ /* 0x000fea0003800200 */
.L_x_12:
[----:B------:R-:W-:-:S13]  /*0c80*/  ISETP.NE.AND P0, PT, R9, RZ, PT ;  /* 0x000000ff0900720c */ /* 0x000fda0003f05270 */
[----:B------:R-:W-:Y:S05]  /*0c90*/  @!P0 BRA `(.L_x_11) ;  /* 0x0000000400dc8947 */ /* 0x000fea0003800000 */
[----:B012---:R-:W0:Y:S02]  /*0ca0*/  LDC.64 R2, c[0x0][0x398] ;  /* 0x0000e600ff027b82 */ /* 0x007e240000000a00 */
.L_x_19:
[----:B0-----:R-:W2:Y:S02]  /*0cb0*/  LDG.E R4, desc[UR12][R2.64+0x70] ;  /* 0x0000700c02047981 */ /* 0x001ea4000c1e1900 */
[----:B--2---:R-:W-:-:S13]  /*0cc0*/  LOP3.LUT P0, RZ, R4, 0x80, RZ, 0xc0, !PT ;  /* 0x0000008004ff7812 */ /* 0x004fda000780c0ff */
[----:B-1----:R-:W-:Y:S05]  /*0cd0*/  @!P0 BRA `(.L_x_15) ;  /* 0x0000000000b88947 */ /* 0x002fea0003800000 */
[----:B------:R-:W0:Y:S08]  /*0ce0*/  LDC.64 R4, c[0x0][0x398] ;  /* 0x0000e600ff047b82 */ /* 0x000e300000000a00 */
[----:B------:R-:W1:Y:S01]  /*0cf0*/  LDC R21, c[0x0][0x3b0] ;  /* 0x0000ec00ff157b82 */ /* 0x000e620000000800 */
[----:B------:R-:W-:Y:S01]  /*0d00*/  IMAD.MOV.U32 R6, RZ, RZ, RZ ;  /* 0x000000ffff067224 */ /* 0x000fe200078e00ff */
[----:B------:R-:W2:Y:S01]  /*0d10*/  LDCU.64 UR8, c[0x0][0x380] ;  /* 0x00007000ff0877ac */ /* 0x000ea20008000a00 */
[----:B0-----:R0:W3:Y:S01]  /*0d20*/  LDG.E R22, desc[UR12][R4.64+0x50] ;  /* 0x0000500c04167981 */ /* 0x0010e2000c1e1900 */
[----:B-1----:R-:W-:-:S02]  /*0d30*/  IABS R20, R21 ;  /* 0x0000001500147213 */ /* 0x002fc40000000000 */
[----:B0-----:R-:W-:Y:S02]  /*0d40*/  IABS R5, R0 ;  /* 0x0000000000057213 */ /* 0x001fe40000000000 */
[----:B------:R-:W0:Y:S08]  /*0d50*/  I2F.RP R23, R20 ;  /* 0x0000001400177306 */ /* 0x000e300000209400 */
[----:B0-----:R-:W0:Y:S02]  /*0d60*/  MUFU.RCP R23, R23 ;  /* 0x0000001700177308 */ /* 0x001e240000001000 */
[----:B0-----:R-:W-:-:S06]  /*0d70*/  VIADD R7, R23, 0xffffffe ;  /* 0x0ffffffe17077836 */ /* 0x001fcc0000000000 */
[----:B------:R-:W0:Y:S02]  /*0d80*/  F2I.FTZ.U32.TRUNC.NTZ R7, R7 ;  /* 0x0000000700077305 */ /* 0x000e24000021f000 */
[----:B0-----:R-:W-:-:S04]  /*0d90*/  IMAD.MOV R25, RZ, RZ, -R7 ;  /* 0x000000ffff197224 */ /* 0x001fc800078e0a07 */
        /* <DEDUP_REMOVED lines=11> */
[----:B------:R-:W-:Y:S01]  /*0e50*/  ISETP.GE.AND P2, PT, R5, RZ, PT ;  /* 0x000000ff0500720c */ /* 0x000fe20003f46270 */
[----:B--2---:R-:W-:-:S06]  /*0e60*/  IMAD.U32 R5, RZ, RZ, UR9 ;  /* 0x00000009ff057e24 */ /* 0x004fcc000f8e00ff */
[----:B------:R-:W-:-:S06]  /*0e70*/  @P0 VIADD R4, R4, 0x1 ;  /* 0x0000000104040836 */ /* 0x000fcc0000000000 */
[----:B------:R-:W-:Y:S01]  /*0e80*/  @!P2 IMAD.MOV R4, RZ, RZ, -R4 ;  /* 0x000000ffff04a224 */ /* 0x000fe200078e0a04 */
[----:B------:R-:W-:-:S05]  /*0e90*/  @!P1 LOP3.LUT R4, RZ, R21, RZ, 0x33, !PT ;  /* 0x00000015ff049212 */ /* 0x000fca00078e33ff */
[----:B------:R-:W-:-:S04]  /*0ea0*/  IMAD.MOV R7, RZ, RZ, -R4 ;  /* 0x000000ffff077224 */ /* 0x000fc800078e0a04 */
[----:B------:R-:W-:Y:S01]  /*0eb0*/  IMAD R7, R21, R7, R0 ;  /* 0x0000000715077224 */ /* 0x000fe200078e0200 */
[----:B---3--:R-:W0:Y:S02]  /*0ec0*/  F2I.TRUNC.NTZ R22, R22 ;  /* 0x0000001600167305 */ /* 0x008e24000020f100 */
[----:B0-----:R-:W-:Y:S01]  /*0ed0*/  VIADDMNMX.RELU R6, R22, R4, UR5, PT ;  /* 0x0000000516067e46 */ /* 0x001fe2000b801104 */
[----:B------:R-:W-:-:S04]  /*0ee0*/  IMAD.U32 R4, RZ, RZ, UR8 ;  /* 0x00000008ff047e24 */ /* 0x000fc8000f8e00ff */
[----:B------:R-:W-:-:S04]  /*0ef0*/  IMAD R7, R6, R21, R7 ;  /* 0x0000001506077224 */ /* 0x000fc800078e0207 */
[----:B------:R-:W-:Y:S02]  /*0f00*/  IMAD.WIDE R20, R7, 0x10, R4 ;  /* 0x0000001007147825 */ /* 0x000fe400078e0204 */
[----:B------:R-:W0:Y:S03]  /*0f10*/  LDC.64 R6, c[0x0][0x390] ;  /* 0x0000e400ff067b82 */ /* 0x000e260000000a00 */
[----:B------:R-:W2:Y:S04]  /*0f20*/  LDG.E R23, desc[UR12][R20.64] ;  /* 0x0000000c14177981 */ /* 0x000ea8000c1e1900 */
[----:B------:R-:W3:Y:S04]  /*0f30*/  LDG.E R25, desc[UR12][R20.64+0x4] ;  /* 0x0000040c14197981 */ /* 0x000ee8000c1e1900 */
[----:B------:R-:W4:Y:S04]  /*0f40*/  LDG.E R27, desc[UR12][R20.64+0x8] ;  /* 0x0000080c141b7981 */ /* 0x000f28000c1e1900 */
[----:B------:R-:W5:Y:S01]  /*0f50*/  LDG.E R29, desc[UR12][R20.64+0xc] ;  /* 0x00000c0c141d7981 */ /* 0x000f62000c1e1900 */
[----:B0-----:R-:W-:-:S05]  /*0f60*/  IMAD.WIDE R6, R0, 0x10, R6 ;  /* 0x0000001000067825 */ /* 0x001fca00078e0206 */
[----:B--2---:R0:W-:Y:S04]  /*0f70*/  STG.E desc[UR12][R6.64], R23 ;  /* 0x0000001706007986 */ /* 0x0041e8000c10190c */
[----:B---3--:R0:W-:Y:S04]  /*0f80*/  STG.E desc[UR12][R6.64+0x4], R25 ;  /* 0x0000041906007986 */ /* 0x0081e8000c10190c */
[----:B----4-:R0:W-:Y:S04]  /*0f90*/  STG.E desc[UR12][R6.64+0x8], R27 ;  /* 0x0000081b06007986 */ /* 0x0101e8000c10190c */
[----:B-----5:R0:W-:Y:S01]  /*0fa0*/  STG.E desc[UR12][R6.64+0xc], R29 ;  /* 0x00000c1d06007986 */ /* 0x0201e2000c10190c */
[----:B------:R-:W-:Y:S05]  /*0fb0*/  BRA `(.L_x_16) ;  /* 0x0000000000307947 */ /* 0x000fea0003800000 */
.L_x_15:
[----:B------:R-:W0:Y:S08]  /*0fc0*/  LDC.64 R4, c[0x0][0x380] ;  /* 0x0000e000ff047b82 */ /* 0x000e300000000a00 */
[----:B------:R-:W1:Y:S01]  /*0fd0*/  LDC.64 R6, c[0x0][0x390] ;  /* 0x0000e400ff067b82 */ /* 0x000e620000000a00 */
[----:B0-----:R-:W-:-:S05]  /*0fe0*/  IMAD.WIDE R20, R0, 0x10, R4 ;  /* 0x0000001000147825 */ /* 0x001fca00078e0204 */
[----:B------:R-:W2:Y:S04]  /*0ff0*/  LDG.E R23, desc[UR12][R20.64] ;  /* 0x0000000c14177981 */ /* 0x000ea8000c1e1900 */
[----:B------:R-:W3:Y:S04]  /*1000*/  LDG.E R25, desc[UR12][R20.64+0x4] ;  /* 0x0000040c14197981 */ /* 0x000ee8000c1e1900 */
[----:B------:R-:W4:Y:S04]  /*1010*/  LDG.E R27, desc[UR12][R20.64+0x8] ;  /* 0x0000080c141b7981 */ /* 0x000f28000c1e1900 */
[----:B------:R-:W5:Y:S01]  /*1020*/  LDG.E R29, desc[UR12][R20.64+0xc] ;  /* 0x00000c0c141d7981 */ /* 0x000f62000c1e1900 */
[----:B-1----:R-:W-:-:S05]  /*1030*/  IMAD.WIDE R6, R0, 0x10, R6 ;  /* 0x0000001000067825 */ /* 0x002fca00078e0206 */
[----:B--2---:R1:W-:Y:S04]  /*1040*/  STG.E desc[UR12][R6.64], R23 ;  /* 0x0000001706007986 */ /* 0x0043e8000c10190c */
[----:B---3--:R1:W-:Y:S04]  /*1050*/  STG.E desc[UR12][R6.64+0x4], R25 ;  /* 0x0000041906007986 */ /* 0x0083e8000c10190c */
[----:B----4-:R1:W-:Y:S04]  /*1060*/  STG.E desc[UR12][R6.64+0x8], R27 ;  /* 0x0000081b06007986 */ /* 0x0103e8000c10190c */
[----:B-----5:R1:W-:Y:S02]  /*1070*/  STG.E desc[UR12][R6.64+0xc], R29 ;  /* 0x00000c1d06007986 */ /* 0x0203e4000c10190c */
.L_x_16:
[----:B------:R-:W2:Y:S02]  /*1080*/  LDG.E R20, desc[UR12][R2.64+0x70] ;  /* 0x0000700c02147981 */ /* 0x000ea4000c1e1900 */
[----:B--2---:R-:W-:-:S13]  /*1090*/  LOP3.LUT P0, RZ, R20, 0x80, RZ, 0xc0, !PT ;  /* 0x0000008014ff7812 */ /* 0x004fda000780c0ff */
[----:B------:R-:W-:Y:S05]  /*10a0*/  @!P0 BRA `(.L_x_17) ;  /* 0x0000000000a88947 */ /* 0x000fea0003800000 */
[----:B------:R-:W2:Y:S01]  /*10b0*/  LDG.E R22, desc[UR12][R2.64+0x50] ;  /* 0x0000500c02167981 */ /* 0x000ea2000c1e1900 */
[----:B01----:R-:W0:Y:S01]  /*10c0*/  LDC R23, c[0x0][0x3b0] ;  /* 0x0000ec00ff177b82 */ /* 0x003e220000000800 */
[----:B------:R-:W-:Y:S02]  /*10d0*/  VIADD R26, R0, 0x1 ;  /* 0x00000001001a7836 */ /* 0x000fe40000000000 */
[----:B------:R-:W-:-:S03]  /*10e0*/  IMAD.MOV.U32 R20, RZ, RZ, RZ ;  /* 0x000000ffff147224 */ /* 0x000fc600078e00ff */
[----:B------:R-:W-:Y:S02]  /*10f0*/  IABS R29, R26 ;  /* 0x0000001a001d7213 */ /* 0x000fe40000000000 */
[----:B0-----:R-:W-:-:S04]  /*1100*/  IABS R28, R23 ;  /* 0x00000017001c7213 */ /* 0x001fc80000000000 */
[----:B------:R-:W0:Y:S08]  /*1110*/  I2F.RP R24, R28 ;  /* 0x0000001c00187306 */ /* 0x000e300000209400 */
[----:B0-----:R-:W0:Y:S02]  /*1120*/  MUFU.RCP R24, R24 ;  /* 0x0000001800187308 */ /* 0x001e240000001000 */
[----:B0-----:R-:W-:-:S06]  /*1130*/  VIADD R25, R24, 0xffffffe ;  /* 0x0ffffffe18197836 */ /* 0x001fcc0000000000 */
[----:B------:R-:W0:Y:S02]  /*1140*/  F2I.FTZ.U32.TRUNC.NTZ R21, R25 ;  /* 0x0000001900157305 */ /* 0x000e24000021f000 */
[----:B0-----:R-:W-:-:S04]  /*1150*/  IMAD.MOV R27, RZ, RZ, -R21 ;  /* 0x000000ffff1b7224 */ /* 0x001fc800078e0a15 */
[----:B------:R-:W-:-:S04]  /*1160*/  IMAD R27, R27, R28, RZ ;  /* 0x0000001c1b1b7224 */ /* 0x000fc800078e02ff */
[----:B------:R-:W-:-:S04]  /*1170*/  IMAD.HI.U32 R20, R21, R27, R20 ;  /* 0x0000001b15147227 */ /* 0x000fc800078e0014 */
[----:B------:R-:W-:-:S04]  /*1180*/  IMAD.MOV.U32 R21, RZ, RZ, R29 ;  /* 0x000000ffff157224 */ /* 0x000fc800078e001d */
        /* <DEDUP_REMOVED lines=9> */
[----:B------:R-:W-:-:S07]  /*1220*/  ISETP.GE.AND P2, PT, R21, RZ, PT ;  /* 0x000000ff1500720c */ /* 0x000fce0003f46270 */
[----:B------:R-:W-:-:S06]  /*1230*/  @P0 VIADD R20, R20, 0x1 ;  /* 0x0000000114140836 */ /* 0x000fcc0000000000 */
[----:B------:R-:W-:Y:S01]  /*1240*/  @!P2 IMAD.MOV R20, RZ, RZ, -R20 ;  /* 0x000000ffff14a224 */ /* 0x000fe200078e0a14 */
[----:B------:R-:W-:-:S05]  /*1250*/  @!P1 LOP3.LUT R20, RZ, R23, RZ, 0x33, !PT ;  /* 0x00000017ff149212 */ /* 0x000fca00078e33ff */
[----:B------:R-:W-:-:S04]  /*1260*/  IMAD.MOV R21, RZ, RZ, -R20 ;  /* 0x000000ffff157224 */ /* 0x000fc800078e0a14 */
[----:B------:R-:W-:Y:S01]  /*1270*/  IMAD R21, R23, R21, R26 ;  /* 0x0000001517157224 */ /* 0x000fe200078e021a */
[----:B--2---:R-:W0:Y:S02]  /*1280*/  F2I.TRUNC.NTZ R22, R22 ;  /* 0x0000001600167305 */ /* 0x004e24000020f100 */
[----:B0-----:R-:W-:-:S05]  /*1290*/  VIADDMNMX.RELU R20, R22, R20, UR5, PT ;  /* 0x0000000516147e46 */ /* 0x001fca000b801114 */
[----:B------:R-:W-:-:S04]  /*12a0*/  IMAD R21, R20, R23, R21 ;  /* 0x0000001714157224 */ /* 0x000fc800078e0215 */
[----:B------:R-:W-:-:S05]  /*12b0*/  IMAD.WIDE R4, R21, 0x10, R4 ;  /* 0x0000001015047825 */ /* 0x000fca00078e0204 */
        /* <DEDUP_REMOVED lines=9> */
.L_x_17:
[----:B------:R-:W-:-:S05]  /*1350*/  IMAD.WIDE R4, R0, 0x10, R4 ;  /* 0x0000001000047825 */ /* 0x000fca00078e0204 */
[----:B------:R-:W2:Y:S04]  /*1360*/  LDG.E R21, desc[UR12][R4.64+0x10] ;  /* 0x0000100c04157981 */ /* 0x000ea8000c1e1900 */
[----:B01----:R-:W3:Y:S04]  /*1370*/  LDG.E R23, desc[UR12][R4.64+0x14] ;  /* 0x0000140c04177981 */ /* 0x003ee8000c1e1900 */
[----:B------:R-:W4:Y:S04]  /*1380*/  LDG.E R25, desc[UR12][R4.64+0x18] ;  /* 0x0000180c04197981 */ /* 0x000f28000c1e1900 */
[----:B------:R-:W5:Y:S04]  /*1390*/  LDG.E R27, desc[UR12][R4.64+0x1c] ;  /* 0x00001c0c041b7981 */ /* 0x000f68000c1e1900 */
[----:B--2---:R1:W-:Y:S04]  /*13a0*/  STG.E desc[UR12][R6.64+0x10], R21 ;  /* 0x0000101506007986 */ /* 0x0043e8000c10190c */
[----:B---3--:R1:W-:Y:S04]  /*13b0*/  STG.E desc[UR12][R6.64+0x14], R23 ;  /* 0x0000141706007986 */ /* 0x0083e8000c10190c */
[----:B----4-:R1:W-:Y:S04]  /*13c0*/  STG.E desc[UR12][R6.64+0x18], R25 ;  /* 0x0000181906007986 */ /* 0x0103e8000c10190c */
[----:B-----5:R1:W-:Y:S02]  /*13d0*/  STG.E desc[UR12][R6.64+0x1c], R27 ;  /* 0x00001c1b06007986 */ /* 0x0203e4000c10190c */
.L_x_18:
[----:B------:R-:W-:-:S05]  /*13e0*/  VIADD R0, R0, 0x2 ;  /* 0x0000000200007836 */ /* 0x000fca0000000000 */
[----:B------:R-:W-:-:S13]  /*13f0*/  ISETP.GE.AND P0, PT, R0, R11, PT ;  /* 0x0000000b0000720c */ /* 0x000fda0003f06270 */
[----:B------:R-:W-:Y:S05]  /*1400*/  @!P0 BRA `(.L_x_19) ;  /* 0xfffffff800288947 */ /* 0x000fea000383ffff */
.L_x_11:
[----:B------:R-:W-:Y:S05]  /*1410*/  BSYNC.RECONVERGENT B0 ;  /* 0x0000000000007941 */ /* 0x000fea0003800200 */
.L_x_10:
[----:B------:R-:W-:-:S04]  /*1420*/  UISETP.NE.U32.AND UP0, UPT, UR14, URZ, UPT ;  /* 0x000000ff0e00728c */ /* 0x000fc8000bf05070 */
[----:B------:R-:W-:-:S06]  /*1430*/  UISETP.NE.AND.EX UP0, UPT, UR15, URZ, UPT, UP0 ;  /* 0x000000ff0f00728c */ /* 0x000fcc000bf05300 */
[----:B------:R-:W-:-:S13]  /*1440*/  PLOP3.LUT P1, PT, PT, PT, UP0, 0x80, 0x8 ;  /* 0x000000000008781c */ /* 0x000fda0003f2f008 */
[----:B------:R-:W-:Y:S05]  /*1450*/  @!P1 BRA `(.L_x_20) ;  /* 0x000000a0007c9947 */ /* 0x000fea0003800000 */
[----:B------:R-:W-:Y:S01]  /*1460*/  UMOV UR7, 0xffffffff ;  /* 0xffffffff00077882 */ /* 0x000fe20000000000 */
[----:B------:R-:W-:Y:S02]  /*1470*/  ISETP.NE.AND P2, PT, R10, RZ, PT ;  /* 0x000000ff0a00720c */ /* 0x000fe40003f45270 */
[----:B------:R-:W-:Y:S11]  /*1480*/  BRA.DIV UR7, `(.L_x_21) ;  /* 0x000000a207d07947 */ /* 0x000ff6000b800000 */
[----:B------:R-:W-:Y:S06]  /*1490*/  BAR.SYNC.DEFER_BLOCKING 0x0 ;  /* 0x0000000000007b1d */ /* 0x000fec0000010000 */
.L_x_198:
[----:B------:R-:W-:Y:S04]  /*14a0*/  BSSY B0, `(.L_x_22) ;  /* 0x0000017000007945 */ /* 0x000fe80003800000 */
[----:B------:R-:W-:Y:S05]  /*14b0*/  @P2 BRA `(.L_x_23) ;  /* 0x0000000000542947 */ /* 0x000fea0003800000 */
[----:B012---:R-:W0:Y:S01]  /*14c0*/  S2R R3, SR_LANEID ;  /* 0x0000000000037919 */ /* 0x007e220000000000 */
        /* <DEDUP_REMOVED lines=14> */
.L_x_24:
[----:B------:R-:W2:Y:S04]  /*15b0*/  LD.E.STRONG.GPU R3, desc[UR12][R14.64+0x4] ;  /* 0x0000040c0e037980 */ /* 0x000ea8000c10f900 */
[----:B--2---:R-:W-:Y:S01]  /*15c0*/  CCTL.IVALL ;  /* 0x00000000ff00798f */ /* 0x004fe20002000000 */
[----:B------:R-:W-:Y:S05]  /*15d0*/  YIELD ;  /* 0x0000000000007946 */ /* 0x000fea0003800000 */
[----:B------:R-:W-:-:S04]  /*15e0*/  LOP3.LUT R3, R3, R0, RZ, 0x3c, !PT ;  /* 0x0000000003037212 */ /* 0x000fc800078e3cff */
[----:B------:R-:W-:-:S13]  /*15f0*/  ISETP.GT.AND P0, PT, R3, -0x1, PT ;  /* 0xffffffff0300780c */ /* 0x000fda0003f04270 */
[----:B------:R-:W-:Y:S05]  /*1600*/  @P0 BRA `(.L_x_24) ;  /* 0xfffffffc00e80947 */ /* 0x000fea000383ffff */
.L_x_23:
[----:B------:R-:W-:Y:S05]  /*1610*/  BSYNC B0 ;  /* 0x0000000000007941 */ /* 0x000fea0003800000 */
.L_x_22:
[----:B------:R-:W-:-:S03]  /*1620*/  UMOV UR7, 0xffffffff ;  /* 0xffffffff00077882 */ /* 0x000fc60000000000 */
[----:B------:R-:W-:Y:S05]  /*1630*/  BRA.DIV UR7, `(.L_x_25) ;  /* 0x000000a207907947 */ /* 0x000fea000b800000 */
[----:B------:R-:W-:Y:S06]  /*1640*/  BAR.SYNC.DEFER_BLOCKING 0x0 ;  /* 0x0000000000007b1d */ /* 0x000fec0000010000 */
.L_x_201:
[----:B012---:R-:W0:Y:S01]  /*1650*/  LDC.64 R20, c[0x0][0x398] ;  /* 0x0000e600ff147b82 */ /* 0x007e220000000a00 */
[----:B------:R-:W1:Y:S01]  /*1660*/  LDCU.64 UR8, c[0x0][0x390] ;  /* 0x00007200ff0877ac */ /* 0x000e620008000a00 */
[----:B------:R-:W2:Y:S01]  /*1670*/  LDCU.64 UR10, c[0x0][0x388] ;  /* 0x00007100ff0a77ac */ /* 0x000ea20008000a00 */
[----:B0-----:R-:W3:Y:S01]  /*1680*/  LDG.E R0, desc[UR12][R20.64+0x70] ;  /* 0x0000700c14007981 */ /* 0x001ee2000c1e1900 */
[----:B-1----:R-:W-:Y:S02]  /*1690*/  IMAD.U32 R22, RZ, RZ, UR8 ;  /* 0x00000008ff167e24 */ /* 0x002fe4000f8e00ff */
[----:B------:R-:W-:Y:S02]  /*16a0*/  IMAD.U32 R23, RZ, RZ, UR9 ;  /* 0x00000009ff177e24 */ /* 0x000fe4000f8e00ff */
[----:B--2---:R-:W-:Y:S02]  /*16b0*/  IMAD.U32 R24, RZ, RZ, UR10 ;  /* 0x0000000aff187e24 */ /* 0x004fe4000f8e00ff */
[----:B------:R-:W-:Y:S01]  /*16c0*/  IMAD.U32 R25, RZ, RZ, UR11 ;  /* 0x0000000bff197e24 */ /* 0x000fe2000f8e00ff */
[----:B---3--:R-:W-:-:S13]  /*16d0*/  LOP3.LUT P0, RZ, R0, 0x4, RZ, 0xc0, !PT ;  /* 0x0000000400ff7812 */ /* 0x008fda000780c0ff */
[----:B------:R-:W-:Y:S05]  /*16e0*/  @!P0 BRA `(.L_x_26) ;  /* 0x0000001000148947 */ /* 0x000fea0003800000 */
[----:B------:R-:W-:Y:S01]  /*16f0*/  ISETP.GT.AND P0, PT, R11, R12, PT ;  /* 0x0000000c0b00720c */ /* 0x000fe20003f04270 */
[----:B------:R-:W-:-:S12]  /*1700*/  BSSY.RECONVERGENT B0, `(.L_x_27) ;  /* 0x00000d9000007945 */ /* 0x000fd80003800200 */
[----:B------:R-:W-:Y:S05]  /*1710*/  @!P0 BRA `(.L_x_28) ;  /* 0x0000000c005c8947 */ /* 0x000fea0003800000 */
[----:B------:R-:W-:-:S07]  /*1720*/  IMAD.MOV.U32 R25, RZ, RZ, R12 ;  /* 0x000000ffff197224 */ /* 0x000fce00078e000c */
.L_x_37:
[----:B0-----:R-:W2:Y:S01]  /*1730*/  LDG.E R31, desc[UR12][R20.64+0xc] ;  /* 0x00000c0c141f7981 */ /* 0x001ea2000c1e1900 */
[----:B------:R-:W0:Y:S03]  /*1740*/  LDC R22, c[0x0][0x3b0] ;  /* 0x0000ec00ff167b82 */ /* 0x000e260000000800 */
[----:B------:R-:W2:Y:S04]  /*1750*/  LDG.E R26, desc[UR12][R20.64+0x30] ;  /* 0x0000300c141a7981 */ /* 0x000ea8000c1e1900 */
[----:B------:R1:W5:Y:S01]  /*1760*/  LDG.E R23, desc[UR12][R20.64+0x2c] ;  /* 0x00002c0c14177981 */ /* 0x000362000c1e1900 */
[----:B------:R-:W-:Y:S01]  /*1770*/  BSSY.RECONVERGENT B1, `(.L_x_29) ;  /* 0x0000059000017945 */ /* 0x000fe20003800200 */
[----:B0-----:R-:W-:-:S04]  /*1780*/  IABS R5, R22 ;  /* 0x0000001600057213 */ /* 0x001fc80000000000 */
[----:B------:R-:W0:Y:S08]  /*1790*/  I2F.RP R4, R5 ;  /* 0x0000000500047306 */ /* 0x000e300000209400 */
[----:B0-----:R-:W0:Y:S02]  /*17a0*/  MUFU.RCP R4, R4 ;  /* 0x0000000400047308 */ /* 0x001e240000001000 */
[----:B0-----:R-:W-:-:S06]  /*17b0*/  VIADD R2, R4, 0xffffffe ;  /* 0x0ffffffe04027836 */ /* 0x001fcc0000000000 */
[----:B------:R0:W3:Y:S02]  /*17c0*/  F2I.FTZ.U32.TRUNC.NTZ R3, R2 ;  /* 0x0000000200037305 */ /* 0x0000e4000021f000 */
[----:B0-----:R-:W-:Y:S02]  /*17d0*/  IMAD.MOV.U32 R2, RZ, RZ, RZ ;  /* 0x000000ffff027224 */ /* 0x001fe400078e00ff */
[----:B---3--:R-:W-:-:S04]  /*17e0*/  IMAD.MOV R0, RZ, RZ, -R3 ;  /* 0x000000ffff007224 */ /* 0x008fc800078e0a03 */
[----:B------:R-:W-:Y:S01]  /*17f0*/  IMAD R7, R0, R5, RZ ;  /* 0x0000000500077224 */ /* 0x000fe200078e02ff */
[----:B------:R-:W-:-:S03]  /*1800*/  IABS R0, R25 ;  /* 0x0000001900007213 */ /* 0x000fc60000000000 */
        /* <DEDUP_REMOVED lines=13> */
[----:B------:R-:W-:-:S04]  /*18e0*/  @!P1 LOP3.LUT R7, RZ, R22, RZ, 0x33, !PT ;  /* 0x00000016ff079212 */ /* 0x000fc800078e33ff */
[----:B------:R-:W-:Y:S01]  /*18f0*/  I2FP.F32.S32 R27, R7 ;  /* 0x00000007001b7245 */ /* 0x000fe20000201400 */
[----:B------:R-:W-:-:S04]  /*1900*/  IMAD.MOV R6, RZ, RZ, -R7 ;  /* 0x000000ffff067224 */ /* 0x000fc800078e0a07 */
[----:B------:R-:W-:Y:S02]  /*1910*/  IMAD R6, R22, R6, R25 ;  /* 0x0000000616067224 */ /* 0x000fe400078e0219 */
[----:B--2---:R-:W-:-:S04]  /*1920*/  FFMA R27, R26, R27, R31 ;  /* 0x0000001b1a1b7223 */ /* 0x004fc8000000001f */
[C---:B------:R-:W-:Y:S01]  /*1930*/  FMUL R0, R27.reuse, 0.63661974668502807617 ;  /* 0x3f22f9831b007820 */ /* 0x040fe20000400000 */
[----:B------:R-:W-:-:S05]  /*1940*/  FSETP.GE.AND P0, PT, |R27|, 105615, PT ;  /* 0x47ce47801b00780b */ /* 0x000fca0003f06200 */
[----:B------:R-:W0:Y:S02]  /*1950*/  F2I.NTZ R0, R0 ;  /* 0x0000000000007305 */ /* 0x000e240000203100 */
[----:B0-----:R-:W-:-:S05]  /*1960*/  I2FP.F32.S32 R2, R0 ;  /* 0x0000000000027245 */ /* 0x001fca0000201400 */
[----:B------:R-:W-:-:S04]  /*1970*/  FFMA R3, R2, -1.5707962512969970703, R27 ;  /* 0xbfc90fda02037823 */ /* 0x000fc8000000001b */
[----:B------:R-:W-:-:S04]  /*1980*/  FFMA R3, R2, -7.5497894158615963534e-08, R3 ;  /* 0xb3a2216802037823 */ /* 0x000fc80000000003 */
[----:B------:R-:W-:Y:S01]  /*1990*/  FFMA R2, R2, -5.3903029534742383927e-15, R3 ;  /* 0xa7c234c502027823 */ /* 0x000fe20000000003 */
[----:B-1----:R-:W-:Y:S06]  /*19a0*/  @!P0 BRA `(.L_x_30) ;  /* 0x0000000000d48947 */ /* 0x002fec0003800000 */
[----:B------:R-:W-:-:S13]  /*19b0*/  FSETP.NEU.AND P0, PT, |R27|, +INF , PT ;  /* 0x7f8000001b00780b */ /* 0x000fda0003f0d200 */
[----:B------:R-:W-:Y:S01]  /*19c0*/  @!P0 FMUL R2, RZ, R27 ;  /* 0x0000001bff028220 */ /* 0x000fe20000400000 */
[----:B------:R-:W-:Y:S01]  /*19d0*/  @!P0 IMAD.MOV.U32 R0, RZ, RZ, RZ ;  /* 0x000000ffff008224 */ /* 0x000fe200078e00ff */
[----:B------:R-:W-:Y:S06]  /*19e0*/  @!P0 BRA `(.L_x_30) ;  /* 0x0000000000c48947 */ /* 0x000fec0003800000 */
[----:B------:R-:W-:Y:S01]  /*19f0*/  IMAD.SHL.U32 R0, R27, 0x100, RZ ;  /* 0x000001001b007824 */ /* 0x000fe200078e00ff */
[----:B------:R-:W-:Y:S01]  /*1a00*/  BSSY.RECONVERGENT B2, `(.L_x_31) ;  /* 0x0000010000027945 */ /* 0x000fe20003800200 */
[----:B------:R-:W-:Y:S02]  /*1a10*/  IMAD.MOV.U32 R24, RZ, RZ, RZ ;  /* 0x000000ffff187224 */ /* 0x000fe400078e00ff */
[----:B------:R-:W-:Y:S01]  /*1a20*/  IMAD.MOV.U32 R33, RZ, RZ, RZ ;  /* 0x000000ffff217224 */ /* 0x000fe200078e00ff */
[----:B------:R-:W-:Y:S01]  /*1a30*/  LOP3.LUT R35, R0, 0x80000000, RZ, 0xfc, !PT ;  /* 0x8000000000237812 */ /* 0x000fe200078efcff */
[----:B------:R-:W-:-:S07]  /*1a40*/  IMAD.MOV.U32 R28, RZ, RZ, RZ ;  /* 0x000000ffff1c7224 */ /* 0x000fce00078e00ff */
.L_x_32:
[----:B0-----:R-:W0:Y:S02]  /*1a50*/  LDC.64 R2, c[0x4][RZ] ;  /* 0x01000000ff027b82 */ /* 0x001e240000000a00 */
[----:B0-----:R-:W-:-:S05]  /*1a60*/  IMAD.WIDE.U32 R4, R28, 0x4, R2 ;  /* 0x000000041c047825 */ /* 0x001fca00078e0002 */
[----:B------:R-:W2:Y:S01]  /*1a70*/  LDG.E.CONSTANT R2, desc[UR12][R4.64] ;  /* 0x0000000c04027981 */ /* 0x000ea2000c1e9900 */
[C---:B------:R-:W-:Y:S02]  /*1a80*/  IMAD R0, R28.reuse, 0x4, R1 ;  /* 0x000000041c007824 */ /* 0x040fe400078e0201 */
[----:B------:R-:W-:-:S05]  /*1a90*/  VIADD R28, R28, 0x1 ;  /* 0x000000011c1c7836 */ /* 0x000fca0000000000 */
[----:B------:R-:W-:Y:S01]  /*1aa0*/  ISETP.NE.AND P0, PT, R28, 0x6, PT ;  /* 0x000000061c00780c */ /* 0x000fe20003f05270 */
[----:B--2---:R-:W-:-:S03]  /*1ab0*/  IMAD.WIDE.U32 R2, R2, R35, RZ ;  /* 0x0000002302027225 */ /* 0x004fc600078e00ff */
[----:B------:R-:W-:-:S05]  /*1ac0*/  IADD3 R29, P1, PT, R2, R24, RZ ;  /* 0x00000018021d7210 */ /* 0x000fca0007f3e0ff */
[----:B------:R0:W-:Y:S01]  /*1ad0*/  STL [R0], R29 ;  /* 0x0000001d00007387 */ /* 0x0001e20000100800 */
[----:B------:R-:W-:-:S03]  /*1ae0*/  IMAD.X R24, R3, 0x1, R33, P1 ;  /* 0x0000000103187824 */ /* 0x000fc600008e0621 */
[----:B------:R-:W-:Y:S05]  /*1af0*/  @P0 BRA `(.L_x_32) ;  /* 0xfffffffc00d40947 */ /* 0x000fea000383ffff */
[----:B------:R-:W-:Y:S05]  /*1b00*/  BSYNC.RECONVERGENT B2 ;  /* 0x0000000000027941 */ /* 0x000fea0003800200 */
.L_x_31:
[----:B------:R-:W-:Y:S01]  /*1b10*/  SHF.R.U32.HI R4, RZ, 0x17, R27 ;  /* 0x00000017ff047819 */ /* 0x000fe2000001161b */
[----:B------:R1:W-:Y:S03]  /*1b20*/  STL [R1+0x18], R24 ;  /* 0x0000181801007387 */ /* 0x0003e60000100800 */
[C---:B0-----:R-:W-:Y:S02]  /*1b30*/  LOP3.LUT R0, R4.reuse, 0xe0, RZ, 0xc0, !PT ;  /* 0x000000e004007812 */ /* 0x041fe400078ec0ff */
[----:B------:R-:W-:-:S03]  /*1b40*/  LOP3.LUT P0, RZ, R4, 0x1f, RZ, 0xc0, !PT ;  /* 0x0000001f04ff7812 */ /* 0x000fc6000780c0ff */
[----:B------:R-:W-:-:S05]  /*1b50*/  VIADD R0, R0, 0xffffff80 ;  /* 0xffffff8000007836 */ /* 0x000fca0000000000 */
[----:B------:R-:W-:-:S05]  /*1b60*/  SHF.R.U32.HI R0, RZ, 0x5, R0 ;  /* 0x00000005ff007819 */ /* 0x000fca0000011600 */
[----:B------:R-:W-:-:S05]  /*1b70*/  IMAD R28, R0, -0x4, R1 ;  /* 0xfffffffc001c7824 */ /* 0x000fca00078e0201 */
[----:B------:R-:W2:Y:S04]  /*1b80*/  LDL R0, [R28+0x18] ;  /* 0x000018001c007983 */ /* 0x000ea80000100800 */
[----:B------:R-:W2:Y:S04]  /*1b90*/  LDL R3, [R28+0x14] ;  /* 0x000014001c037983 */ /* 0x000ea80000100800 */
[----:B------:R-:W3:Y:S01]  /*1ba0*/  @P0 LDL R2, [R28+0x10] ;  /* 0x000010001c020983 */ /* 0x000ee20000100800 */
[----:B------:R-:W-:Y:S01]  /*1bb0*/  LOP3.LUT R4, R4, 0x1f, RZ, 0xc0, !PT ;  /* 0x0000001f04047812 */ /* 0x000fe200078ec0ff */
[----:B------:R-:W-:Y:S01]  /*1bc0*/  UMOV UR8, 0x54442d19 ;  /* 0x54442d1900087882 */ /* 0x000fe20000000000 */
[----:B------:R-:W-:-:S02]  /*1bd0*/  UMOV UR9, 0x3bf921fb ;  /* 0x3bf921fb00097882 */ /* 0x000fc40000000000 */
[-C--:B--2---:R-:W-:Y:S02]  /*1be0*/  @P0 SHF.L.W.U32.HI R0, R3, R4.reuse, R0 ;  /* 0x0000000403000219 */ /* 0x084fe40000010e00 */
[----:B---3--:R-:W-:Y:S02]  /*1bf0*/  @P0 SHF.L.W.U32.HI R3, R2, R4, R3 ;  /* 0x0000000402030219 */ /* 0x008fe40000010e03 */
[----:B------:R-:W-:Y:S02]  /*1c00*/  ISETP.GE.AND P0, PT, R27, RZ, PT ;  /* 0x000000ff1b00720c */ /* 0x000fe40003f06270 */
[C---:B------:R-:W-:Y:S01]  /*1c10*/  SHF.L.W.U32.HI R4, R3.reuse, 0x2, R0 ;  /* 0x0000000203047819 */ /* 0x040fe20000010e00 */
[----:B------:R-:W-:-:S03]  /*1c20*/  IMAD.SHL.U32 R3, R3, 0x4, RZ ;  /* 0x0000000403037824 */ /* 0x000fc600078e00ff */
[----:B------:R-:W-:Y:S02]  /*1c30*/  SHF.R.S32.HI R5, RZ, 0x1f, R4 ;  /* 0x0000001fff057819 */ /* 0x000fe40000011404 */
[----:B------:R-:W-:Y:S02]  /*1c40*/  LOP3.LUT R27, R4, R27, RZ, 0x3c, !PT ;  /* 0x0000001b041b7212 */ /* 0x000fe400078e3cff */
[C---:B------:R-:W-:Y:S02]  /*1c50*/  LOP3.LUT R2, R5.reuse, R3, RZ, 0x3c, !PT ;  /* 0x0000000305027212 */ /* 0x040fe400078e3cff */
[----:B------:R-:W-:Y:S02]  /*1c60*/  LOP3.LUT R3, R5, R4, RZ, 0x3c, !PT ;  /* 0x0000000405037212 */ /* 0x000fe400078e3cff */
[----:B------:R-:W-:Y:S02]  /*1c70*/  SHF.R.U32.HI R5, RZ, 0x1e, R0 ;  /* 0x0000001eff057819 */ /* 0x000fe40000011600 */
[----:B------:R-:W-:-:S02]  /*1c80*/  ISETP.GE.AND P1, PT, R27, RZ, PT ;  /* 0x000000ff1b00720c */ /* 0x000fc40003f26270 */
[----:B------:R-:W0:Y:S01]  /*1c90*/  I2F.F64.S64 R2, R2 ;  /* 0x0000000200027312 */ /* 0x000e220000301c00 */
[----:B------:R-:W-:-:S05]  /*1ca0*/  LEA.HI R0, R4, R5, RZ, 0x1 ;  /* 0x0000000504007211 */ /* 0x000fca00078f08ff */
[----:B------:R-:W-:-:S04]  /*1cb0*/  IMAD.MOV R4, RZ, RZ, -R0 ;  /* 0x000000ffff047224 */ /* 0x000fc800078e0a00 */
[----:B------:R-:W-:Y:S01]  /*1cc0*/  @!P0 IMAD.MOV.U32 R0, RZ, RZ, R4 ;  /* 0x000000ffff008224 */ /* 0x000fe200078e0004 */
[----:B0-----:R-:W-:-:S10]  /*1cd0*/  DMUL R28, R2, UR8 ;  /* 0x00000008021c7c28 */ /* 0x001fd40008000000 */
[----:B------:R-:W0:Y:S02]  /*1ce0*/  F2F.F32.F64 R28, R28 ;  /* 0x0000001c001c7310 */ /* 0x000e240000301000 */
[----:B01----:R-:W-:-:S07]  /*1cf0*/  FSEL R2, -R28, R28, !P1 ;  /* 0x0000001c1c027208 */ /* 0x003fce0004800100 */
.L_x_30:
[----:B------:R-:W-:Y:S05]  /*1d00*/  BSYNC.RECONVERGENT B1 ;  /* 0x0000000000017941 */ /* 0x000fea0003800200 */
.L_x_29:
[----:B------:R-:W-:Y:S01]  /*1d10*/  I2FP.F32.S32 R3, R6 ;  /* 0x0000000600037245 */ /* 0x000fe20000201400 */
[----:B------:R-:W-:Y:S01]  /*1d20*/  IMAD.MOV.U32 R30, RZ, RZ, 0x37cbac00 ;  /* 0x37cbac00ff1e7424 */ /* 0x000fe200078e00ff */
[C---:B------:R-:W-:Y:S01]  /*1d30*/  LOP3.LUT R24, R0.reuse, 0x1, RZ, 0xc0, !PT ;  /* 0x0000000100187812 */ /* 0x040fe200078ec0ff */
[----:B------:R-:W-:Y:S01]  /*1d40*/  IMAD.MOV.U32 R29, RZ, RZ, 0x3d2aaabb ;  /* 0x3d2aaabbff1d7424 */ /* 0x000fe200078e00ff */
[----:B------:R-:W-:Y:S01]  /*1d50*/  LOP3.LUT P1, RZ, R0, 0x2, RZ, 0xc0, !PT ;  /* 0x0000000200ff7812 */ /* 0x000fe2000782c0ff */
[----:B------:R-:W-:Y:S01]  /*1d60*/  FMUL R26, R26, R3 ;  /* 0x000000031a1a7220 */ /* 0x000fe20000400000 */
[----:B------:R-:W-:Y:S01]  /*1d70*/  FMUL R3, R2, R2 ;  /* 0x0000000202037220 */ /* 0x000fe20000400000 */
[----:B------:R-:W-:Y:S01]  /*1d80*/  ISETP.NE.U32.AND P0, PT, R24, 0x1, PT ;  /* 0x000000011800780c */ /* 0x000fe20003f05070 */
[----:B------:R-:W-:Y:S02]  /*1d90*/  IMAD.MOV.U32 R24, RZ, RZ, 0x3effffff ;  /* 0x3effffffff187424 */ /* 0x000fe400078e00ff */
[----:B------:R-:W-:Y:S01]  /*1da0*/  FFMA R31, R31, 0.69999998807907104492, R26 ;  /* 0x3f3333331f1f7823 */ /* 0x000fe2000000001a */
[----:B------:R-:W-:Y:S01]  /*1db0*/  FFMA R5, R3, R30, -0.0013887860113754868507 ;  /* 0xbab607ed03057423 */ /* 0x000fe2000000001e */
[----:B------:R-:W-:Y:S01]  /*1dc0*/  FSEL R28, R29, 0.0083327032625675201416, !P0 ;  /* 0x3c0885e41d1c7808 */ /* 0x000fe20004000000 */
[----:B------:R-:W-:Y:S01]  /*1dd0*/  BSSY.RECONVERGENT B1, `(.L_x_33) ;  /* 0x0000045000017945 */ /* 0x000fe20003800200 */
[----:B------:R-:W-:Y:S01]  /*1de0*/  FMUL R4, R31, 0.63661974668502807617 ;  /* 0x3f22f9831f047820 */ /* 0x000fe20000400000 */
[----:B------:R-:W-:-:S02]  /*1df0*/  FSEL R0, R2, 1, P0 ;  /* 0x3f80000002007808 */ /* 0x000fc40000000000 */
[----:B------:R-:W-:-:S03]  /*1e00*/  FSEL R26, R5, -0.00019574658654164522886, !P0 ;  /* 0xb94d4153051a7808 */ /* 0x000fc60004000000 */
[----:B------:R-:W0:Y:S02]  /*1e10*/  F2I.NTZ R4, R4 ;  /* 0x0000000400047305 */ /* 0x000e240000203100 */
[----:B------:R-:W-:Y:S01]  /*1e20*/  FFMA R26, R3, R26, R28 ;  /* 0x0000001a031a7223 */ /* 0x000fe2000000001c */
[----:B------:R-:W-:Y:S02]  /*1e30*/  FSEL R28, -R24, -0.16666662693023681641, !P0 ;  /* 0xbe2aaaa8181c7808 */ /* 0x000fe40004000100 */
[----:B------:R-:W-:-:S03]  /*1e40*/  FSETP.GE.AND P0, PT, |R31|, 105615, PT ;  /* 0x47ce47801f00780b */ /* 0x000fc60003f06200 */
[C---:B------:R-:W-:Y:S01]  /*1e50*/  FFMA R28, R3.reuse, R26, R28 ;  /* 0x0000001a031c7223 */ /* 0x040fe2000000001c */
[----:B------:R-:W-:-:S04]  /*1e60*/  FFMA R3, R3, R0, RZ ;  /* 0x0000000003037223 */ /* 0x000fc800000000ff */
[----:B------:R-:W-:Y:S01]  /*1e70*/  FFMA R28, R3, R28, R0 ;  /* 0x0000001c031c7223 */ /* 0x000fe20000000000 */
[----:B0-----:R-:W-:-:S03]  /*1e80*/  I2FP.F32.S32 R2, R4 ;  /* 0x0000000400027245 */ /* 0x001fc60000201400 */
[----:B------:R-:W-:Y:S02]  /*1e90*/  @P1 FADD R28, RZ, -R28 ;  /* 0x8000001cff1c1221 */ /* 0x000fe40000000000 */
[----:B------:R-:W-:-:S04]  /*1ea0*/  FFMA R5, R2, -1.5707962512969970703, R31 ;  /* 0xbfc90fda02057823 */ /* 0x000fc8000000001f */
[----:B------:R-:W-:-:S04]  /*1eb0*/  FFMA R5, R2, -7.5497894158615963534e-08, R5 ;  /* 0xb3a2216802057823 */ /* 0x000fc80000000005 */
[----:B------:R-:W-:Y:S01]  /*1ec0*/  FFMA R0, R2, -5.3903029534742383927e-15, R5 ;  /* 0xa7c234c502007823 */ /* 0x000fe20000000005 */
[----:B------:R-:W-:Y:S06]  /*1ed0*/  @!P0 BRA `(.L_x_34) ;  /* 0x0000000000d08947 */ /* 0x000fec0003800000 */
[----:B------:R-:W-:-:S13]  /*1ee0*/  FSETP.NEU.AND P0, PT, |R31|, +INF , PT ;  /* 0x7f8000001f00780b */ /* 0x000fda0003f0d200 */
[----:B------:R-:W-:Y:S01]  /*1ef0*/  @!P0 FMUL R0, RZ, R31 ;  /* 0x0000001fff008220 */ /* 0x000fe20000400000 */
[----:B------:R-:W-:Y:S01]  /*1f00*/  @!P0 IMAD.MOV.U32 R4, RZ, RZ, RZ ;  /* 0x000000ffff048224 */ /* 0x000fe200078e00ff */
[----:B------:R-:W-:Y:S06]  /*1f10*/  @!P0 BRA `(.L_x_34) ;  /* 0x0000000000c08947 */ /* 0x000fec0003800000 */
[----:B------:R-:W-:Y:S01]  /*1f20*/  IMAD.SHL.U32 R0, R31, 0x100, RZ ;  /* 0x000001001f007824 */ /* 0x000fe200078e00ff */
[----:B------:R-:W-:Y:S01]  /*1f30*/  BSSY.RECONVERGENT B2, `(.L_x_35) ;  /* 0x000000f000027945 */ /* 0x000fe20003800200 */
[----:B------:R-:W-:Y:S01]  /*1f40*/  CS2R R26, SRZ ;  /* 0x00000000001a7805 */ /* 0x000fe2000001ff00 */
[----:B------:R-:W-:Y:S02]  /*1f50*/  IMAD.MOV.U32 R35, RZ, RZ, RZ ;  /* 0x000000ffff237224 */ /* 0x000fe400078e00ff */
[----:B------:R-:W-:-:S07]  /*1f60*/  LOP3.LUT R37, R0, 0x80000000, RZ, 0xfc, !PT ;  /* 0x8000000000257812 */ /* 0x000fce00078efcff */
.L_x_36:
[----:B0-----:R-:W0:Y:S02]  /*1f70*/  LDC.64 R2, c[0x4][RZ] ;  /* 0x01000000ff027b82 */ /* 0x001e240000000a00 */
[----:B0-----:R-:W-:-:S06]  /*1f80*/  IMAD.WIDE.U32 R2, R27, 0x4, R2 ;  /* 0x000000041b027825 */ /* 0x001fcc00078e0002 */
        /* <DEDUP_REMOVED lines=10> */
.L_x_35:
        /* <DEDUP_REMOVED lines=24> */
[----:B------:R-:W1:Y:S01]  /*21b0*/  I2F.F64.S64 R2, R2 ;  /* 0x0000000200027312 */ /* 0x000e620000301c00 */
[----:B------:R-:W-:-:S05]  /*21c0*/  LEA.HI R4, R4, R5, RZ, 0x1 ;  /* 0x0000000504047211 */ /* 0x000fca00078f08ff */
[----:B------:R-:W-:-:S04]  /*21d0*/  IMAD.MOV R0, RZ, RZ, -R4 ;  /* 0x000000ffff007224 */ /* 0x000fc800078e0a04 */
[----:B------:R-:W-:Y:S01]  /*21e0*/  @!P0 IMAD.MOV.U32 R4, RZ, RZ, R0 ;  /* 0x000000ffff048224 */ /* 0x000fe200078e0000 */
[----:B-1----:R-:W-:-:S10]  /*21f0*/  DMUL R26, R2, UR8 ;  /* 0x00000008021a7c28 */ /* 0x002fd40008000000 */
[----:B------:R-:W0:Y:S02]  /*2200*/  F2F.F32.F64 R26, R26 ;  /* 0x0000001a001a7310 */ /* 0x000e240000301000 */
[----:B0-----:R-:W-:-:S07]  /*2210*/  FSEL R0, -R26, R26, !P1 ;  /* 0x0000001a1a007208 */ /* 0x001fce0004800100 */
.L_x_34:
[----:B------:R-:W-:Y:S05]  /*2220*/  BSYNC.RECONVERGENT B1 ;  /* 0x0000000000017941 */ /* 0x000fea0003800200 */
.L_x_33:
[----:B------:R-:W-:Y:S01]  /*2230*/  FMUL R3, R0, R0 ;  /* 0x0000000000037220 */ /* 0x000fe20000400000 */
[C---:B------:R-:W-:Y:S01]  /*2240*/  LOP3.LUT R2, R4.reuse, 0x1, RZ, 0xc0, !PT ;  /* 0x0000000104027812 */ /* 0x040fe200078ec0ff */
[----:B------:R-:W-:Y:S02]  /*2250*/  VIADD R4, R4, 0x1 ;  /* 0x0000000104047836 */ /* 0x000fe40000000000 */
[----:B-----5:R-:W-:Y:S01]  /*2260*/  FMUL R28, R23, R28 ;  /* 0x0000001c171c7220 */ /* 0x020fe20000400000 */
[----:B------:R-:W-:Y:S01]  /*2270*/  FFMA R30, R3, R30, -0.0013887860113754868507 ;  /* 0xbab607ed031e7423 */ /* 0x000fe2000000001e */
[----:B------:R-:W-:Y:S02]  /*2280*/  ISETP.NE.U32.AND P0, PT, R2, 0x1, PT ;  /* 0x000000010200780c */ /* 0x000fe40003f05070 */
[----:B------:R-:W-:Y:S02]  /*2290*/  LOP3.LUT P1, RZ, R4, 0x2, RZ, 0xc0, !PT ;  /* 0x0000000204ff7812 */ /* 0x000fe4000782c0ff */
[----:B------:R-:W-:-:S02]  /*22a0*/  FSEL R2, R29, 0.0083327032625675201416, P0 ;  /* 0x3c0885e41d027808 */ /* 0x000fc40000000000 */
[----:B------:R-:W-:Y:S02]  /*22b0*/  FSEL R30, R30, -0.00019574658654164522886, P0 ;  /* 0xb94d41531e1e7808 */ /* 0x000fe40000000000 */
[----:B------:R-:W-:Y:S02]  /*22c0*/  FSEL R0, R0, 1, !P0 ;  /* 0x3f80000000007808 */ /* 0x000fe40004000000 */
[----:B------:R-:W-:Y:S01]  /*22d0*/  FSEL R27, -R24, -0.16666662693023681641, P0 ;  /* 0xbe2aaaa8181b7808 */ /* 0x000fe20000000100 */
[C---:B------:R-:W-:Y:S02]  /*22e0*/  FFMA R2, R3.reuse, R30, R2 ;  /* 0x0000001e03027223 */ /* 0x040fe40000000002 */
[C---:B------:R-:W-:Y:S02]  /*22f0*/  FFMA R5, R3.reuse, R0, RZ ;  /* 0x0000000003057223 */ /* 0x040fe400000000ff */
[----:B------:R-:W-:Y:S02]  /*2300*/  FFMA R2, R3, R2, R27 ;  /* 0x0000000203027223 */ /* 0x000fe4000000001b */
[----:B------:R-:W0:Y:S02]  /*2310*/  F2I.TRUNC.NTZ R3, R28 ;  /* 0x0000001c00037305 */ /* 0x000e24000020f100 */
[----:B------:R-:W-:-:S02]  /*2320*/  FFMA R0, R5, R2, R0 ;  /* 0x0000000205007223 */ /* 0x000fc40000000000 */
[----:B------:R-:W1:Y:S02]  /*2330*/  LDC.64 R4, c[0x0][0x390] ;  /* 0x0000e400ff047b82 */ /* 0x000e640000000a00 */
[----:B------:R-:W-:-:S04]  /*2340*/  @P1 FADD R0, RZ, -R0 ;  /* 0x80000000ff001221 */ /* 0x000fc80000000000 */
[----:B------:R-:W-:Y:S01]  /*2350*/  FMUL R0, R23, R0 ;  /* 0x0000000017007220 */ /* 0x000fe20000400000 */
[----:B0-----:R-:W-:-:S05]  /*2360*/  VIADDMNMX.RELU R3, R3, R6, UR6, PT ;  /* 0x0000000603037e46 */ /* 0x001fca000b801106 */
[----:B------:R-:W0:Y:S02]  /*2370*/  F2I.TRUNC.NTZ R0, R0 ;  /* 0x0000000000007305 */ /* 0x000e24000020f100 */
[----:B0-----:R-:W-:-:S05]  /*2380*/  VIADDMNMX.RELU R2, R0, R7, UR5, PT ;  /* 0x0000000500027e46 */ /* 0x001fca000b801107 */
[----:B------:R-:W-:-:S04]  /*2390*/  IMAD R3, R2, R22, R3 ;  /* 0x0000001602037224 */ /* 0x000fc800078e0203 */
[----:B-1----:R-:W-:Y:S02]  /*23a0*/  IMAD.WIDE R4, R3, 0x10, R4 ;  /* 0x0000001003047825 */ /* 0x002fe400078e0204 */
[----:B------:R-:W0:Y:S03]  /*23b0*/  LDC.64 R2, c[0x0][0x388] ;  /* 0x0000e200ff027b82 */ /* 0x000e260000000a00 */
[----:B------:R-:W2:Y:S04]  /*23c0*/  LDG.E R23, desc[UR12][R4.64] ;  /* 0x0000000c04177981 */ /* 0x000ea8000c1e1900 */
[----:B------:R-:W3:Y:S04]  /*23d0*/  LDG.E R27, desc[UR12][R4.64+0x4] ;  /* 0x0000040c041b7981 */ /* 0x000ee8000c1e1900 */
[----:B------:R-:W4:Y:S04]  /*23e0*/  LDG.E R29, desc[UR12][R4.64+0x8] ;  /* 0x0000080c041d7981 */ /* 0x000f28000c1e1900 */
[----:B------:R-:W4:Y:S01]  /*23f0*/  LDG.E R31, desc[UR12][R4.64+0xc] ;  /* 0x00000c0c041f7981 */ /* 0x000f22000c1e1900 */
[----:B------:R-:W-:-:S02]  /*2400*/  IMAD R7, R7, R22, R6 ;  /* 0x0000001607077224 */ /* 0x000fc400078e0206 */
[----:B------:R-:W-:-:S05]  /*2410*/  VIADD R25, R25, 0x1 ;  /* 0x0000000119197836 */ /* 0x000fca0000000000 */
[----:B------:R-:W-:Y:S01]  /*2420*/  ISETP.GE.AND P0, PT, R25, R11, PT ;  /* 0x0000000b1900720c */ /* 0x000fe20003f06270 */
[----:B0-----:R-:W-:-:S05]  /*2430*/  IMAD.WIDE R2, R7, 0x10, R2 ;  /* 0x0000001007027825 */ /* 0x001fca00078e0202 */
[----:B--2---:R0:W-:Y:S04]  /*2440*/  STG.E desc[UR12][R2.64], R23 ;  /* 0x0000001702007986 */ /* 0x0041e8000c10190c */
[----:B---3--:R0:W-:Y:S04]  /*2450*/  STG.E desc[UR12][R2.64+0x4], R27 ;  /* 0x0000041b02007986 */ /* 0x0081e8000c10190c */
[----:B----4-:R0:W-:Y:S04]  /*2460*/  STG.E desc[UR12][R2.64+0x8], R29 ;  /* 0x0000081d02007986 */ /* 0x0101e8000c10190c */
[----:B------:R0:W-:Y:S01]  /*2470*/  STG.E desc[UR12][R2.64+0xc], R31 ;  /* 0x00000c1f02007986 */ /* 0x0001e2000c10190c */
[----:B------:R-:W-:Y:S05]  /*2480*/  @!P0 BRA `(.L_x_37) ;  /* 0xfffffff000a88947 */ /* 0x000fea000383ffff */
.L_x_28:
[----:B------:R-:W-:Y:S05]  /*2490*/  BSYNC.RECONVERGENT B0 ;  /* 0x0000000000007941 */ /* 0x000fea0003800200 */
.L_x_27:
        /* <DEDUP_REMOVED lines=8> */
.L_x_204:
[----:B------:R-:W-:Y:S04]  /*2520*/  BSSY B0, `(.L_x_40) ;  /* 0x0000017000007945 */ /* 0x000fe80003800000 */
[----:B------:R-:W-:Y:S05]  /*2530*/  @P2 BRA `(.L_x_41) ;  /* 0x0000000000542947 */ /* 0x000fea0003800000 */
[----:B0-----:R-:W0:Y:S01]  /*2540*/  S2R R3, SR_LANEID ;  /* 0x0000000000037919 */ /* 0x001e220000000000 */
        /* <DEDUP_REMOVED lines=14> */
.L_x_42:
[----:B------:R-:W2:Y:S04]  /*2630*/  LD.E.STRONG.GPU R3, desc[UR12][R14.64+0x4] ;  /* 0x0000040c0e037980 */ /* 0x000ea8000c10f900 */
[----:B--2---:R-:W-:Y:S01]  /*2640*/  CCTL.IVALL ;  /* 0x00000000ff00798f */ /* 0x004fe20002000000 */
[----:B------:R-:W-:Y:S05]  /*2650*/  YIELD ;  /* 0x0000000000007946 */ /* 0x000fea0003800000 */
[----:B------:R-:W-:-:S04]  /*2660*/  LOP3.LUT R3, R3, R0, RZ, 0x3c, !PT ;  /* 0x0000000003037212 */ /* 0x000fc800078e3cff */
[----:B------:R-:W-:-:S13]  /*2670*/  ISETP.GT.AND P0, PT, R3, -0x1, PT ;  /* 0xffffffff0300780c */ /* 0x000fda0003f04270 */
[----:B------:R-:W-:Y:S05]  /*2680*/  @P0 BRA `(.L_x_42) ;  /* 0xfffffffc00e80947 */ /* 0x000fea000383ffff */
.L_x_41:
[----:B------:R-:W-:Y:S05]  /*2690*/  BSYNC B0 ;  /* 0x0000000000007941 */ /* 0x000fea0003800000 */
.L_x_40:
[----:B------:R-:W-:-:S03]  /*26a0*/  UMOV UR7, 0xffffffff ;  /* 0xffffffff00077882 */ /* 0x000fc60000000000 */
[----:B------:R-:W-:Y:S05]  /*26b0*/  BRA.DIV UR7, `(.L_x_43) ;  /* 0x0000009207c87947 */ /* 0x000fea000b800000 */
[----:B------:R-:W-:Y:S06]  /*26c0*/  BAR.SYNC.DEFER_BLOCKING 0x0 ;  /* 0x0000000000007b1d */ /* 0x000fec0000010000 */
.L_x_207:
[----:B------:R1:W5:Y:S01]  /*26d0*/  LDG.E R0, desc[UR12][R20.64+0x70] ;  /* 0x0000700c14007981 */ /* 0x000362000c1e1900 */
[----:B------:R-:W2:Y:S01]  /*26e0*/  LDCU.64 UR8, c[0x0][0x388] ;  /* 0x00007100ff0877ac */ /* 0x000ea20008000a00 */
[----:B------:R-:W3:Y:S01]  /*26f0*/  LDCU.64 UR10, c[0x0][0x390] ;  /* 0x00007200ff0a77ac */ /* 0x000ee20008000a00 */
[----:B--2---:R-:W-:Y:S02]  /*2700*/  IMAD.U32 R22, RZ, RZ, UR8 ;  /* 0x00000008ff167e24 */ /* 0x004fe4000f8e00ff */
[----:B0-----:R-:W-:Y:S02]  /*2710*/  IMAD.U32 R23, RZ, RZ, UR9 ;  /* 0x00000009ff177e24 */ /* 0x001fe4000f8e00ff */
[----:B---3--:R-:W-:Y:S02]  /*2720*/  IMAD.U32 R24, RZ, RZ, UR10 ;  /* 0x0000000aff187e24 */ /* 0x008fe4000f8e00ff */
[----:B-1----:R-:W-:-:S07]  /*2730*/  IMAD.U32 R25, RZ, RZ, UR11 ;  /* 0x0000000bff197e24 */ /* 0x002fce000f8e00ff */
.L_x_26:
[----:B-----5:R-:W-:-:S04]  /*2740*/  LOP3.LUT R2, R0, 0x1, RZ, 0xc0, !PT ;  /* 0x0000000100027812 */ /* 0x020fc800078ec0ff */
[----:B------:R-:W-:-:S13]  /*2750*/  ISETP.NE.U32.AND P0, PT, R2, 0x1, PT ;  /* 0x000000010200780c */ /* 0x000fda0003f05070 */
[----:B------:R-:W-:Y:S05]  /*2760*/  @P0 BRA `(.L_x_44) ;  /* 0x0000003800b00947 */ /* 0x000fea0003800000 */
[----:B------:R-:W-:Y:S01]  /*2770*/  ISETP.GT.AND P0, PT, R11, R12, PT ;  /* 0x0000000c0b00720c */ /* 0x000fe20003f04270 */
[----:B------:R-:W-:-:S12]  /*2780*/  BSSY.RECONVERGENT B0, `(.L_x_45) ;  /* 0x0000384000007945 */ /* 0x000fd80003800200 */
[----:B------:R-:W-:Y:S05]  /*2790*/  @!P0 BRA `(.L_x_46) ;  /* 0x0000003800088947 */ /* 0x000fea0003800000 */
[----:B------:R-:W-:-:S07]  /*27a0*/  IMAD.MOV.U32 R0, RZ, RZ, R12 ;  /* 0x000000ffff007224 */ /* 0x000fce00078e000c */
.L_x_102:
[----:B0-----:R-:W0:Y:S01]  /*27b0*/  LDC R29, c[0x0][0x3b0] ;  /* 0x0000ec00ff1d7b82 */ /* 0x001e220000000800 */
[----:B------:R-:W-:Y:S01]  /*27c0*/  IABS R26, R0 ;  /* 0x00000000001a7213 */ /* 0x000fe20000000000 */
[----:B------:R-:W-:Y:S01]  /*27d0*/  BSSY.RECONVERGENT B1, `(.L_x_47) ;  /* 0x000004b000017945 */ /* 0x000fe20003800200 */
[----:B------:R-:W-:Y:S02]  /*27e0*/  IMAD.MOV.U32 R36, RZ, RZ, RZ ;  /* 0x000000ffff247224 */ /* 0x000fe400078e00ff */
[----:B------:R-:W-:-:S03]  /*27f0*/  IMAD.MOV.U32 R35, RZ, RZ, RZ ;  /* 0x000000ffff237224 */ /* 0x000fc600078e00ff */
[----:B------:R-:W1:Y:S01]  /*2800*/  LDC R42, c[0x0][0x3b4] ;  /* 0x0000ed00ff2a7b82 */ /* 0x000e620000000800 */
[----:B0-----:R-:W-:-:S04]  /*2810*/  IABS R5, R29 ;  /* 0x0000001d00057213 */ /* 0x001fc80000000000 */
[----:B------:R-:W0:Y:S08]  /*2820*/  I2F.RP R4, R5 ;  /* 0x0000000500047306 */ /* 0x000e300000209400 */
[----:B0-----:R-:W0:Y:S02]  /*2830*/  MUFU.RCP R4, R4 ;  /* 0x0000000400047308 */ /* 0x001e240000001000 */
[----:B0-----:R-:W-:-:S06]  /*2840*/  VIADD R6, R4, 0xffffffe ;  /* 0x0ffffffe04067836 */ /* 0x001fcc0000000000 */
[----:B------:R-:W0:Y:S02]  /*2850*/  F2I.FTZ.U32.TRUNC.NTZ R3, R6 ;  /* 0x0000000600037305 */ /* 0x000e24000021f000 */
[----:B0-----:R-:W-:-:S04]  /*2860*/  IMAD.MOV R2, RZ, RZ, -R3 ;  /* 0x000000ffff027224 */ /* 0x001fc800078e0a03 */
[----:B------:R-:W-:Y:S02]  /*2870*/  IMAD R7, R2, R5, RZ ;  /* 0x0000000502077224 */ /* 0x000fe400078e02ff */
[----:B------:R-:W-:-:S04]  /*2880*/  IMAD.MOV.U32 R2, RZ, RZ, RZ ;  /* 0x000000ffff027224 */ /* 0x000fc800078e00ff */
[----:B------:R-:W-:-:S04]  /*2890*/  IMAD.HI.U32 R7, R3, R7, R2 ;  /* 0x0000000703077227 */ /* 0x000fc800078e0002 */
[----:B------:R-:W-:Y:S02]  /*28a0*/  IMAD.MOV.U32 R2, RZ, RZ, R26 ;  /* 0x000000ffff027224 */ /* 0x000fe400078e001a */
[----:B------:R-:W0:Y:S02]  /*28b0*/  LDC.64 R26, c[0x0][0x398] ;  /* 0x0000e600ff1a7b82 */ /* 0x000e240000000a00 */
[----:B------:R-:W-:-:S04]  /*28c0*/  IMAD.HI.U32 R41, R7, R2, RZ ;  /* 0x0000000207297227 */ /* 0x000fc800078e00ff */
[----:B------:R-:W-:-:S04]  /*28d0*/  IMAD.MOV R3, RZ, RZ, -R41 ;  /* 0x000000ffff037224 */ /* 0x000fc800078e0a29 */
[----:B------:R-:W-:Y:S02]  /*28e0*/  IMAD R2, R5, R3, R2 ;  /* 0x0000000305027224 */ /* 0x000fe400078e0202 */
[----:B------:R-:W-:-:S03]  /*28f0*/  IMAD.MOV.U32 R3, RZ, RZ, RZ ;  /* 0x000000ffff037224 */ /* 0x000fc600078e00ff */
        /* <DEDUP_REMOVED lines=9> */
[----:B------:R-:W-:Y:S02]  /*2990*/  @!P1 LOP3.LUT R41, RZ, R29, RZ, 0x33, !PT ;  /* 0x0000001dff299212 */ /* 0x000fe400078e33ff */
[----:B------:R-:W-:Y:S02]  /*29a0*/  ISETP.GT.AND P2, PT, R29, -0x1, PT ;  /* 0xffffffff1d00780c */ /* 0x000fe40003f44270 */
[C---:B-1----:R-:W-:Y:S01]  /*29b0*/  ISETP.GT.AND P4, PT, R41.reuse, R42, PT ;  /* 0x0000002a2900720c */ /* 0x042fe20003f84270 */
[----:B------:R-:W-:Y:S02]  /*29c0*/  IMAD.MOV R2, RZ, RZ, -R41 ;  /* 0x000000ffff027224 */ /* 0x000fe400078e0a29 */
[C---:B------:R-:W-:Y:S01]  /*29d0*/  VIADD R37, R41.reuse, 0xfffffffe ;  /* 0xfffffffe29257836 */ /* 0x040fe20000000000 */
[----:B------:R-:W-:Y:S01]  /*29e0*/  ISETP.GT.AND P4, PT, R41, RZ, !P4 ;  /* 0x000000ff2900720c */ /* 0x000fe20006784270 */
[----:B------:R-:W-:-:S03]  /*29f0*/  IMAD R2, R29, R2, R0 ;  /* 0x000000021d027224 */ /* 0x000fc600078e0200 */
[----:B------:R-:W-:Y:S01]  /*2a00*/  ISETP.GE.AND P6, PT, R37, R42, PT ;  /* 0x0000002a2500720c */ /* 0x000fe20003fc6270 */
[C---:B------:R-:W-:Y:S01]  /*2a10*/  VIADD R4, R2.reuse, 0xfffffffe ;  /* 0xfffffffe02047836 */ /* 0x040fe20000000000 */
[C---:B------:R-:W-:Y:S01]  /*2a20*/  ISETP.GT.AND P2, PT, R2.reuse, RZ, P2 ;  /* 0x000000ff0200720c */ /* 0x040fe20001744270 */
[----:B------:R-:W-:Y:S01]  /*2a30*/  VIADD R6, R2, 0x2 ;  /* 0x0000000202067836 */ /* 0x000fe20000000000 */
[----:B------:R-:W-:Y:S01]  /*2a40*/  ISETP.GT.AND P6, PT, R41, 0x1, !P6 ;  /* 0x000000012900780c */ /* 0x000fe200077c4270 */
[-C--:B------:R-:W-:Y:S01]  /*2a50*/  IMAD R37, R37, R29.reuse, RZ ;  /* 0x0000001d25257224 */ /* 0x080fe200078e02ff */
[-C--:B------:R-:W-:Y:S01]  /*2a60*/  ISETP.GE.AND P3, PT, R4, R29.reuse, PT ;  /* 0x0000001d0400720c */ /* 0x080fe20003f66270 */
[----:B------:R-:W-:Y:S01]  /*2a70*/  VIADD R4, R2, 0x1 ;  /* 0x0000000102047836 */ /* 0x000fe20000000000 */
[----:B------:R-:W-:Y:S02]  /*2a80*/  ISETP.GE.AND P0, PT, R6, R29, PT ;  /* 0x0000001d0600720c */ /* 0x000fe40003f06270 */
[----:B------:R-:W-:-:S02]  /*2a90*/  CS2R R6, SRZ ;  /* 0x0000000000067805 */ /* 0x000fc4000001ff00 */
[----:B------:R-:W-:Y:S02]  /*2aa0*/  ISETP.GT.AND P3, PT, R2, 0x1, !P3 ;  /* 0x000000010200780c */ /* 0x000fe40005f64270 */
[----:B------:R-:W-:Y:S02]  /*2ab0*/  ISETP.GE.AND P1, PT, R4, R29, PT ;  /* 0x0000001d0400720c */ /* 0x000fe40003f26270 */
[----:B------:R-:W-:Y:S02]  /*2ac0*/  CS2R R4, SRZ ;  /* 0x0000000000047805 */ /* 0x000fe4000001ff00 */
[----:B------:R-:W-:-:S13]  /*2ad0*/  PLOP3.LUT P5, PT, P3, P6, PT, 0x80, 0x8 ;  /* 0x000000000008781c */ /* 0x000fda0001fad070 */
[----:B0-----:R-:W-:Y:S05]  /*2ae0*/  @!P5 BRA `(.L_x_48) ;  /* 0x000000000064d947 */ /* 0x001fea0003800000 */
[----:B------:R-:W-:-:S04]  /*2af0*/  IADD3 R3, P5, PT, R2, R37, RZ ;  /* 0x0000002502037210 */ /* 0x000fc80007fbe0ff */
[----:B------:R-:W-:Y:S02]  /*2b00*/  LEA.HI.X.SX32 R6, R37, RZ, 0x1, P5 ;  /* 0x000000ff25067211 */ /* 0x000fe400028f0eff */
[----:B------:R-:W-:-:S04]  /*2b10*/  LEA R4, P5, R3, R22, 0x4 ;  /* 0x0000001603047211 */ /* 0x000fc800078a20ff */
[----:B------:R-:W-:-:S05]  /*2b20*/  LEA.HI.X R5, R3, R23, R6, 0x4, P5 ;  /* 0x0000001703057211 */ /* 0x000fca00028f2406 */
[----:B------:R-:W2:Y:S04]  /*2b30*/  LDG.E R3, desc[UR12][R4.64+-0x1c] ;  /* 0xffffe40c04037981 */ /* 0x000ea8000c1e1900 */
[----:B------:R-:W3:Y:S01]  /*2b40*/  LDG.E R28, desc[UR12][R4.64+-0x18] ;  /* 0xffffe80c041c7981 */ /* 0x000ee2000c1e1900 */
[----:B------:R-:W-:Y:S01]  /*2b50*/  IMAD.MOV.U32 R7, RZ, RZ, 0x3b76be38 ;  /* 0x3b76be38ff077424 */ /* 0x000fe200078e00ff */
[C---:B--2---:R-:W-:Y:S02]  /*2b60*/  PRMT R6, R3.reuse, 0x7771, RZ ;  /* 0x0000777103067816 */ /* 0x044fe400000000ff */
[----:B------:R-:W-:Y:S02]  /*2b70*/  PRMT R36, R3, 0x7770, RZ ;  /* 0x0000777003247816 */ /* 0x000fe400000000ff */
[----:B---3--:R-:W-:-:S02]  /*2b80*/  PRMT R30, R28, 0x7770, RZ ;  /* 0x000077701c1e7816 */ /* 0x008fc400000000ff */
[C---:B------:R-:W-:Y:S02]  /*2b90*/  PRMT R31, R28.reuse, 0x7771, RZ ;  /* 0x000077711c1f7816 */ /* 0x040fe400000000ff */
[----:B------:R-:W-:Y:S02]  /*2ba0*/  PRMT R35, R3, 0x7772, RZ ;  /* 0x0000777203237816 */ /* 0x000fe400000000ff */
[----:B------:R-:W-:Y:S02]  /*2bb0*/  PRMT R28, R28, 0x7772, RZ ;  /* 0x000077721c1c7816 */ /* 0x000fe400000000ff */
[----:B------:R-:W-:Y:S02]  /*2bc0*/  I2FP.F32.U32 R3, R6 ;  /* 0x0000000600037245 */ /* 0x000fe40000201000 */
[----:B------:R-:W-:Y:S02]  /*2bd0*/  I2FP.F32.U32 R36, R36 ;  /* 0x0000002400247245 */ /* 0x000fe40000201000 */
[----:B------:R-:W-:Y:S01]  /*2be0*/  I2FP.F32.U32 R35, R35 ;  /* 0x0000002300237245 */ /* 0x000fe20000201000 */
[----:B------:R-:W-:Y:S01]  /*2bf0*/  FFMA R3, R3, 0.0037650000303983688354, RZ ;  /* 0x3b76be3803037823 */ /* 0x000fe200000000ff */
[----:B------:R-:W-:Y:S01]  /*2c00*/  I2FP.F32.U32 R4, R30 ;  /* 0x0000001e00047245 */ /* 0x000fe20000201000 */
[----:B------:R-:W-:Y:S01]  /*2c10*/  FFMA R36, R36, 0.0037650000303983688354, RZ ;  /* 0x3b76be3824247823 */ /* 0x000fe200000000ff */
[----:B------:R-:W-:Y:S01]  /*2c20*/  I2FP.F32.U32 R5, R31 ;  /* 0x0000001f00057245 */ /* 0x000fe20000201000 */
[----:B------:R-:W-:Y:S01]  /*2c30*/  FFMA R35, R35, 0.0037650000303983688354, RZ ;  /* 0x3b76be3823237823 */ /* 0x000fe200000000ff */
[----:B------:R-:W-:Y:S01]  /*2c40*/  I2FP.F32.U32 R6, R28 ;  /* 0x0000001c00067245 */ /* 0x000fe20000201000 */
[----:B------:R-:W-:-:S02]  /*2c50*/  FFMA R4, R4, 0.0037650000303983688354, RZ ;  /* 0x3b76be3804047823 */ /* 0x000fc400000000ff */
[----:B------:R-:W-:Y:S02]  /*2c60*/  FFMA R5, R5, 0.0037650000303983688354, RZ ;  /* 0x3b76be3805057823 */ /* 0x000fe400000000ff */
[----:B------:R-:W-:-:S07]  /*2c70*/  FFMA R6, R6, 0.0037650000303983688354, RZ ;  /* 0x3b76be3806067823 */ /* 0x000fce00000000ff */
.L_x_48:
[----:B------:R-:W-:Y:S05]  /*2c80*/  BSYNC.RECONVERGENT B1 ;  /* 0x0000000000017941 */ /* 0x000fea0003800200 */
.L_x_47:
[----:B------:R-:W-:Y:S01]  /*2c90*/  PLOP3.LUT P5, PT, P2, P6, PT, 0x80, 0x8 ;  /* 0x000000000008781c */ /* 0x000fe200017ad070 */
[----:B------:R-:W-:Y:S01]  /*2ca0*/  BSSY.RECONVERGENT B1, `(.L_x_49) ;  /* 0x000001e000017945 */ /* 0x000fe20003800200 */
[C---:B------:R-:W-:Y:S02]  /*2cb0*/  ISETP.GT.AND P1, PT, R2.reuse, -0x2, !P1 ;  /* 0xfffffffe0200780c */ /* 0x040fe40004f24270 */
[C---:B------:R-:W-:Y:S02]  /*2cc0*/  ISETP.GT.AND P0, PT, R2.reuse, -0x3, !P0 ;  /* 0xfffffffd0200780c */ /* 0x040fe40004704270 */
[----:B------:R-:W-:-:S07]  /*2cd0*/  LOP3.LUT R40, R2, R29, RZ, 0xfc, !PT ;  /* 0x0000001d02287212 */ /* 0x000fce00078efcff */
[----:B------:R-:W-:Y:S05]  /*2ce0*/  @!P5 BRA `(.L_x_50) ;  /* 0x000000000064d947 */ /* 0x000fea0003800000 */
[----:B------:R-:W-:-:S04]  /*2cf0*/  IADD3 R28, P5, PT, R2, R37, RZ ;  /* 0x00000025021c7210 */ /* 0x000fc80007fbe0ff */
[----:B------:R-:W-:Y:S02]  /*2d00*/  LEA.HI.X.SX32 R31, R37, RZ, 0x1, P5 ;  /* 0x000000ff251f7211 */ /* 0x000fe400028f0eff */
[----:B------:R-:W-:-:S04]  /*2d10*/  LEA R30, P5, R28, R22, 0x4 ;  /* 0x000000161c1e7211 */ /* 0x000fc800078a20ff */
[----:B------:R-:W-:-:S05]  /*2d20*/  LEA.HI.X R31, R28, R23, R31, 0x4, P5 ;  /* 0x000000171c1f7211 */ /* 0x000fca00028f241f */
[----:B------:R-:W2:Y:S04]  /*2d30*/  LDG.E R28, desc[UR12][R30.64+-0xc] ;  /* 0xfffff40c1e1c7981 */ /* 0x000ea8000c1e1900 */
[----:B------:R-:W3:Y:S01]  /*2d40*/  LDG.E R34, desc[UR12][R30.64+-0x8] ;  /* 0xfffff80c1e227981 */ /* 0x000ee2000c1e1900 */
[----:B------:R-:W-:Y:S01]  /*2d50*/  FADD R7, R7, 0.015018999576568603516 ;  /* 0x3c76124007077421 */ /* 0x000fe20000000000 */
[C---:B--2---:R-:W-:Y:S02]  /*2d60*/  PRMT R32, R28.reuse, 0x7770, RZ ;  /* 0x000077701c207816 */ /* 0x044fe400000000ff */
[----:B------:R-:W-:Y:S02]  /*2d70*/  PRMT R33, R28, 0x7771, RZ ;  /* 0x000077711c217816 */ /* 0x000fe400000000ff */
[----:B------:R-:W-:-:S02]  /*2d80*/  I2FP.F32.U32 R39, R32 ;  /* 0x0000002000277245 */ /* 0x000fc40000201000 */
[----:B------:R-:W-:Y:S02]  /*2d90*/  I2FP.F32.U32 R32, R33 ;  /* 0x0000002100207245 */ /* 0x000fe40000201000 */
[----:B---3--:R-:W-:Y:S01]  /*2da0*/  PRMT R33, R34, 0x7771, RZ ;  /* 0x0000777122217816 */ /* 0x008fe200000000ff */
[----:B------:R-:W-:Y:S01]  /*2db0*/  FFMA R36, R39, 0.015018999576568603516, R36 ;  /* 0x3c76124027247823 */ /* 0x000fe20000000024 */
[----:B------:R-:W-:Y:S01]  /*2dc0*/  PRMT R28, R28, 0x7772, RZ ;  /* 0x000077721c1c7816 */ /* 0x000fe200000000ff */
[----:B------:R-:W-:Y:S01]  /*2dd0*/  FFMA R3, R32, 0.015018999576568603516, R3 ;  /* 0x3c76124020037823 */ /* 0x000fe20000000003 */
[C---:B------:R-:W-:Y:S02]  /*2de0*/  PRMT R32, R34.reuse, 0x7770, RZ ;  /* 0x0000777022207816 */ /* 0x040fe400000000ff */
[----:B------:R-:W-:Y:S02]  /*2df0*/  PRMT R34, R34, 0x7772, RZ ;  /* 0x0000777222227816 */ /* 0x000fe400000000ff */
[----:B------:R-:W-:-:S02]  /*2e00*/  I2FP.F32.U32 R30, R33 ;  /* 0x00000021001e7245 */ /* 0x000fc40000201000 */
[----:B------:R-:W-:Y:S02]  /*2e10*/  I2FP.F32.U32 R28, R28 ;  /* 0x0000001c001c7245 */ /* 0x000fe40000201000 */
[----:B------:R-:W-:Y:S01]  /*2e20*/  I2FP.F32.U32 R31, R32 ;  /* 0x00000020001f7245 */ /* 0x000fe20000201000 */
[----:B------:R-:W-:Y:S01]  /*2e30*/  FFMA R5, R30, 0.015018999576568603516, R5 ;  /* 0x3c7612401e057823 */ /* 0x000fe20000000005 */
[----:B------:R-:W-:Y:S01]  /*2e40*/  I2FP.F32.U32 R33, R34 ;  /* 0x0000002200217245 */ /* 0x000fe20000201000 */
[----:B------:R-:W-:Y:S02]  /*2e50*/  FFMA R35, R28, 0.015018999576568603516, R35 ;  /* 0x3c7612401c237823 */ /* 0x000fe40000000023 */
[----:B------:R-:W-:Y:S02]  /*2e60*/  FFMA R4, R31, 0.015018999576568603516, R4 ;  /* 0x3c7612401f047823 */ /* 0x000fe40000000004 */
[----:B------:R-:W-:-:S07]  /*2e70*/  FFMA R6, R33, 0.015018999576568603516, R6 ;  /* 0x3c76124021067823 */ /* 0x000fce0000000006 */
.L_x_50:
[----:B------:R-:W-:Y:S05]  /*2e80*/  BSYNC.RECONVERGENT B1 ;  /* 0x0000000000017941 */ /* 0x000fea0003800200 */
.L_x_49:
[----:B------:R-:W-:Y:S01]  /*2e90*/  ISETP.LT.OR P5, PT, R40, RZ, !P6 ;  /* 0x000000ff2800720c */ /* 0x000fe200077a1670 */
[----:B------:R-:W-:Y:S01]  /*2ea0*/  BSSY.RECONVERGENT B1, `(.L_x_51) ;  /* 0x000001e000017945 */ /* 0x000fe20003800200 */
[----:B------:R-:W-:Y:S02]  /*2eb0*/  P2R R28, PR, RZ, 0x4 ;  /* 0x00000004ff1c7803 */ /* 0x000fe40000000000 */
[----:B------:R-:W-:Y:S02]  /*2ec0*/  PLOP3.LUT P2, PT, P1, P6, PT, 0x80, 0x8 ;  /* 0x000000000008781c */ /* 0x000fe40000f4d070 */
[----:B------:R-:W-:Y:S02]  /*2ed0*/  PLOP3.LUT P6, PT, P0, P6, PT, 0x80, 0x8 ;  /* 0x000000000008781c */ /* 0x000fe400007cd070 */
[----:B------:R-:W-:Y:S02]  /*2ee0*/  P2R R34, PR, RZ, 0x4 ;  /* 0x00000004ff227803 */ /* 0x000fe40000000000 */
[----:B------:R-:W-:-:S03]  /*2ef0*/  ISETP.NE.AND P2, PT, R28, RZ, PT ;  /* 0x000000ff1c00720c */ /* 0x000fc60003f45270 */
[----:B------:R-:W-:Y:S10]  /*2f00*/  @P5 BRA `(.L_x_52) ;  /* 0x00000000005c5947 */ /* 0x000ff40003800000 */
[----:B------:R-:W-:-:S04]  /*2f10*/  IMAD.IADD R31, R2, 0x1, R37 ;  /* 0x00000001021f7824 */ /* 0x000fc800078e0225 */
[----:B------:R-:W-:-:S05]  /*2f20*/  IMAD.WIDE R30, R31, 0x10, R22 ;  /* 0x000000101f1e7825 */ /* 0x000fca00078e0216 */
[----:B------:R-:W2:Y:S04]  /*2f30*/  LDG.E R28, desc[UR12][R30.64+0x4] ;  /* 0x0000040c1e1c7981 */ /* 0x000ea8000c1e1900 */
[----:B------:R-:W3:Y:S01]  /*2f40*/  LDG.E R38, desc[UR12][R30.64+0x8] ;  /* 0x0000080c1e267981 */ /* 0x000ee2000c1e1900 */
[----:B------:R-:W-:Y:S01]  /*2f50*/  FADD R7, R7, 0.023792000487446784973 ;  /* 0x3cc2e77107077421 */ /* 0x000fe20000000000 */
[C---:B--2---:R-:W-:Y:S02]  /*2f60*/  PRMT R32, R28.reuse, 0x7770, RZ ;  /* 0x000077701c207816 */ /* 0x044fe400000000ff */
[----:B------:R-:W-:Y:S02]  /*2f70*/  PRMT R33, R28, 0x7771, RZ ;  /* 0x000077711c217816 */ /* 0x000fe400000000ff */
[----:B------:R-:W-:-:S02]  /*2f80*/  I2FP.F32.U32 R39, R32 ;  /* 0x0000002000277245 */ /* 0x000fc40000201000 */
[----:B------:R-:W-:Y:S02]  /*2f90*/  I2FP.F32.U32 R32, R33 ;  /* 0x0000002100207245 */ /* 0x000fe40000201000 */
[----:B---3--:R-:W-:Y:S01]  /*2fa0*/  PRMT R33, R38, 0x7771, RZ ;  /* 0x0000777126217816 */ /* 0x008fe200000000ff */
[----:B------:R-:W-:Y:S01]  /*2fb0*/  FFMA R36, R39, 0.023792000487446784973, R36 ;  /* 0x3cc2e77127247823 */ /* 0x000fe20000000024 */
[----:B------:R-:W-:Y:S01]  /*2fc0*/  PRMT R28, R28, 0x7772, RZ ;  /* 0x000077721c1c7816 */ /* 0x000fe200000000ff */
[----:B------:R-:W-:Y:S01]  /*2fd0*/  FFMA R3, R32, 0.023792000487446784973, R3 ;  /* 0x3cc2e77120037823 */ /* 0x000fe20000000003 */
[C---:B------:R-:W-:Y:S02]  /*2fe0*/  PRMT R32, R38.reuse, 0x7770, RZ ;  /* 0x0000777026207816 */ /* 0x040fe400000000ff */
[----:B------:R-:W-:Y:S02]  /*2ff0*/  PRMT R38, R38, 0x7772, RZ ;  /* 0x0000777226267816 */ /* 0x000fe400000000ff */
[----:B------:R-:W-:-:S02]  /*3000*/  I2FP.F32.U32 R30, R33 ;  /* 0x00000021001e7245 */ /* 0x000fc40000201000 */
[----:B------:R-:W-:Y:S02]  /*3010*/  I2FP.F32.U32 R28, R28 ;  /* 0x0000001c001c7245 */ /* 0x000fe40000201000 */
[----:B------:R-:W-:Y:S01]  /*3020*/  I2FP.F32.U32 R31, R32 ;  /* 0x00000020001f7245 */ /* 0x000fe20000201000 */
[----:B------:R-:W-:Y:S01]  /*3030*/  FFMA R5, R30, 0.023792000487446784973, R5 ;  /* 0x3cc2e7711e057823 */ /* 0x000fe20000000005 */
[----:B------:R-:W-:Y:S01]  /*3040*/  I2FP.F32.U32 R33, R38 ;  /* 0x0000002600217245 */ /* 0x000fe20000201000 */
[----:B------:R-:W-:Y:S02]  /*3050*/  FFMA R35, R28, 0.023792000487446784973, R35 ;  /* 0x3cc2e7711c237823 */ /* 0x000fe40000000023 */
[----:B------:R-:W-:Y:S02]  /*3060*/  FFMA R4, R31, 0.023792000487446784973, R4 ;  /* 0x3cc2e7711f047823 */ /* 0x000fe40000000004 */
[----:B------:R-:W-:-:S07]  /*3070*/  FFMA R6, R33, 0.023792000487446784973, R6 ;  /* 0x3cc2e77121067823 */ /* 0x000fce0000000006 */
.L_x_52:
[----:B------:R-:W-:Y:S05]  /*3080*/  BSYNC.RECONVERGENT B1 ;  /* 0x0000000000017941 */ /* 0x000fea0003800200 */
.L_x_51:
[----:B------:R-:W-:Y:S01]  /*3090*/  ISETP.NE.AND P5, PT, R34, RZ, PT ;  /* 0x000000ff2200720c */ /* 0x000fe20003fa5270 */
[----:B------:R-:W-:-:S12]  /*30a0*/  BSSY.RECONVERGENT B1, `(.L_x_53) ;  /* 0x000001c000017945 */ /* 0x000fd80003800200 */
[----:B------:R-:W-:Y:S05]  /*30b0*/  @!P5 BRA `(.L_x_54) ;  /* 0x000000000068d947 */ /* 0x000fea0003800000 */
[----:B------:R-:W-:Y:S02]  /*30c0*/  SHF.R.S32.HI R28, RZ, 0x1f, R2 ;  /* 0x0000001fff1c7819 */ /* 0x000fe40000011402 */
[----:B------:R-:W-:-:S04]  /*30d0*/  IADD3 R31, P5, PT, R2, R37, RZ ;  /* 0x00000025021f7210 */ /* 0x000fc80007fbe0ff */
[----:B------:R-:W-:Y:S02]  /*30e0*/  LEA.HI.X.SX32 R28, R37, R28, 0x1, P5 ;  /* 0x0000001c251c7211 */ /* 0x000fe400028f0eff */
        /* <DEDUP_REMOVED lines=23> */
.L_x_54:
[----:B------:R-:W-:Y:S05]  /*3260*/  BSYNC.RECONVERGENT B1 ;  /* 0x0000000000017941 */ /* 0x000fea0003800200 */
.L_x_53:
[----:B------:R-:W-:Y:S01]  /*3270*/  BSSY.RECONVERGENT B1, `(.L_x_55) ;  /* 0x000001d000017945 */ /* 0x000fe20003800200 */
[----:B------:R-:W-:-:S03]  /*3280*/  PLOP3.LUT P5, PT, P3, P4, PT, 0x80, 0x8 ;  /* 0x000000000008781c */ /* 0x000fc60001fa9070 */
[----:B------:R-:W-:Y:S10]  /*3290*/  @!P6 BRA `(.L_x_56) ;  /* 0x000000000068e947 */ /* 0x000ff40003800000 */
[----:B------:R-:W-:Y:S02]  /*32a0*/  SHF.R.S32.HI R28, RZ, 0x1f, R2 ;  /* 0x0000001fff1c7819 */ /* 0x000fe40000011402 */
[----:B------:R-:W-:-:S04]  /*32b0*/  IADD3 R31, P6, PT, R2, R37, RZ ;  /* 0x00000025021f7210 */ /* 0x000fc80007fde0ff */
[----:B------:R-:W-:Y:S02]  /*32c0*/  LEA.HI.X.SX32 R28, R37, R28, 0x1, P6 ;  /* 0x0000001c251c7211 */ /* 0x000fe400030f0eff */
[----:B------:R-:W-:-:S04]  /*32d0*/  LEA R30, P6, R31, R22, 0x4 ;  /* 0x000000161f1e7211 */ /* 0x000fc800078c20ff */
[----:B------:R-:W-:-:S05]  /*32e0*/  LEA.HI.X R31, R31, R23, R28, 0x4, P6 ;  /* 0x000000171f1f7211 */ /* 0x000fca00030f241c */
[----:B------:R-:W2:Y:S04]  /*32f0*/  LDG.E R28, desc[UR12][R30.64+0x24] ;  /* 0x0000240c1e1c7981 */ /* 0x000ea8000c1e1900 */
[----:B------:R-:W3:Y:S01]  /*3300*/  LDG.E R34, desc[UR12][R30.64+0x28] ;  /* 0x0000280c1e227981 */ /* 0x000ee2000c1e1900 */
[----:B------:R-:W-:Y:S01]  /*3310*/  FADD R7, R7, 0.0037650000303983688354 ;  /* 0x3b76be3807077421 */ /* 0x000fe20000000000 */
[C---:B--2---:R-:W-:Y:S02]  /*3320*/  PRMT R32, R28.reuse, 0x7770, RZ ;  /* 0x000077701c207816 */ /* 0x044fe400000000ff */
[----:B------:R-:W-:Y:S02]  /*3330*/  PRMT R33, R28, 0x7771, RZ ;  /* 0x000077711c217816 */ /* 0x000fe400000000ff */
[----:B------:R-:W-:-:S02]  /*3340*/  I2FP.F32.U32 R39, R32 ;  /* 0x0000002000277245 */ /* 0x000fc40000201000 */
[----:B------:R-:W-:Y:S02]  /*3350*/  I2FP.F32.U32 R32, R33 ;  /* 0x0000002100207245 */ /* 0x000fe40000201000 */
[----:B---3--:R-:W-:Y:S01]  /*3360*/  PRMT R33, R34, 0x7771, RZ ;  /* 0x0000777122217816 */ /* 0x008fe200000000ff */
[----:B------:R-:W-:Y:S01]  /*3370*/  FFMA R36, R39, 0.0037650000303983688354, R36 ;  /* 0x3b76be3827247823 */ /* 0x000fe20000000024 */
[----:B------:R-:W-:Y:S01]  /*3380*/  PRMT R28, R28, 0x7772, RZ ;  /* 0x000077721c1c7816 */ /* 0x000fe200000000ff */
[----:B------:R-:W-:Y:S01]  /*3390*/  FFMA R3, R32, 0.0037650000303983688354, R3 ;  /* 0x3b76be3820037823 */ /* 0x000fe20000000003 */
[C---:B------:R-:W-:Y:S02]  /*33a0*/  PRMT R32, R34.reuse, 0x7770, RZ ;  /* 0x0000777022207816 */ /* 0x040fe400000000ff */
[----:B------:R-:W-:Y:S02]  /*33b0*/  PRMT R34, R34, 0x7772, RZ ;  /* 0x0000777222227816 */ /* 0x000fe400000000ff */
[----:B------:R-:W-:-:S02]  /*33c0*/  I2FP.F32.U32 R30, R33 ;  /* 0x00000021001e7245 */ /* 0x000fc40000201000 */
[----:B------:R-:W-:Y:S02]  /*33d0*/  I2FP.F32.U32 R28, R28 ;  /* 0x0000001c001c7245 */ /* 0x000fe40000201000 */
[----:B------:R-:W-:Y:S01]  /*33e0*/  I2FP.F32.U32 R31, R32 ;  /* 0x00000020001f7245 */ /* 0x000fe20000201000 */
[----:B------:R-:W-:Y:S01]  /*33f0*/  FFMA R5, R30, 0.0037650000303983688354, R5 ;  /* 0x3b76be381e057823 */ /* 0x000fe20000000005 */
[----:B------:R-:W-:Y:S01]  /*3400*/  I2FP.F32.U32 R33, R34 ;  /* 0x0000002200217245 */ /* 0x000fe20000201000 */
[----:B------:R-:W-:Y:S02]  /*3410*/  FFMA R35, R28, 0.0037650000303983688354, R35 ;  /* 0x3b76be381c237823 */ /* 0x000fe40000000023 */
[----:B------:R-:W-:Y:S02]  /*3420*/  FFMA R4, R31, 0.0037650000303983688354, R4 ;  /* 0x3b76be381f047823 */ /* 0x000fe40000000004 */
[----:B------:R-:W-:-:S07]  /*3430*/  FFMA R6, R33, 0.0037650000303983688354, R6 ;  /* 0x3b76be3821067823 */ /* 0x000fce0000000006 */
.L_x_56:
[----:B------:R-:W-:Y:S05]  /*3440*/  BSYNC.RECONVERGENT B1 ;  /* 0x0000000000017941 */ /* 0x000fea0003800200 */
.L_x_55:
[----:B------:R-:W-:Y:S01]  /*3450*/  BSSY.RECONVERGENT B1, `(.L_x_57) ;  /* 0x000001d000017945 */ /* 0x000fe20003800200 */
[----:B------:R-:W-:Y:S01]  /*3460*/  ISETP.GE.AND P6, PT, R41, R42, PT ;  /* 0x0000002a2900720c */ /* 0x000fe20003fc6270 */
[----:B------:R-:W-:Y:S02]  /*3470*/  IMAD.IADD R37, R37, 0x1, R29 ;  /* 0x0000000125257824 */ /* 0x000fe400078e021d */
[----:B------:R-:W-:Y:S10]  /*3480*/  @!P5 BRA `(.L_x_58) ;  /* 0x000000000064d947 */ /* 0x000ff40003800000 */
        /* <DEDUP_REMOVED lines=25> */
.L_x_58:
[----:B------:R-:W-:Y:S05]  /*3620*/  BSYNC.RECONVERGENT B1 ;  /* 0x0000000000017941 */ /* 0x000fea0003800200 */
.L_x_57:
[----:B------:R-:W-:Y:S01]  /*3630*/  PLOP3.LUT P5, PT, P2, P4, PT, 0x80, 0x8 ;  /* 0x000000000008781c */ /* 0x000fe200017a9070 */
[----:B------:R-:W-:Y:S01]  /*3640*/  BSSY.RECONVERGENT B1, `(.L_x_59) ;  /* 0x000001c000017945 */ /* 0x000fe20003800200 */
[----:B------:R-:W-:-:S11]  /*3650*/  ISETP.GT.AND P6, PT, R41, -0x1, !P6 ;  /* 0xffffffff2900780c */ /* 0x000fd600077c4270 */
[----:B------:R-:W-:Y:S05]  /*3660*/  @!P5 BRA `(.L_x_60) ;  /* 0x000000000064d947 */ /* 0x000fea0003800000 */
[----:B------:R-:W-:-:S04]  /*3670*/  IADD3 R28, P5, PT, R2, R37, RZ ;  /* 0x00000025021c7210 */ /* 0x000fc80007fbe0ff */
[----:B------:R-:W-:Y:S02]  /*3680*/  LEA.HI.X.SX32 R31, R37, RZ, 0x1, P5 ;  /* 0x000000ff251f7211 */ /* 0x000fe400028f0eff */
[----:B------:R-:W-:-:S04]  /*3690*/  LEA R30, P5, R28, R22, 0x4 ;  /* 0x000000161c1e7211 */ /* 0x000fc800078a20ff */
[----:B------:R-:W-:-:S05]  /*36a0*/  LEA.HI.X R31, R28, R23, R31, 0x4, P5 ;  /* 0x000000171c1f7211 */ /* 0x000fca00028f241f */
[----:B------:R-:W2:Y:S04]  /*36b0*/  LDG.E R28, desc[UR12][R30.64+-0xc] ;  /* 0xfffff40c1e1c7981 */ /* 0x000ea8000c1e1900 */
[----:B------:R-:W3:Y:S01]  /*36c0*/  LDG.E R34, desc[UR12][R30.64+-0x8] ;  /* 0xfffff80c1e227981 */ /* 0x000ee2000c1e1900 */
[----:B------:R-:W-:Y:S01]  /*36d0*/  FADD R7, R7, 0.05991199985146522522 ;  /* 0x3d75664907077421 */ /* 0x000fe20000000000 */
[C---:B--2---:R-:W-:Y:S02]  /*36e0*/  PRMT R32, R28.reuse, 0x7770, RZ ;  /* 0x000077701c207816 */ /* 0x044fe400000000ff */
[----:B------:R-:W-:Y:S02]  /*36f0*/  PRMT R33, R28, 0x7771, RZ ;  /* 0x000077711c217816 */ /* 0x000fe400000000ff */
[----:B------:R-:W-:-:S02]  /*3700*/  I2FP.F32.U32 R39, R32 ;  /* 0x0000002000277245 */ /* 0x000fc40000201000 */
[----:B------:R-:W-:Y:S02]  /*3710*/  I2FP.F32.U32 R32, R33 ;  /* 0x0000002100207245 */ /* 0x000fe40000201000 */
[----:B---3--:R-:W-:Y:S01]  /*3720*/  PRMT R33, R34, 0x7771, RZ ;  /* 0x0000777122217816 */ /* 0x008fe200000000ff */
[----:B------:R-:W-:Y:S01]  /*3730*/  FFMA R36, R39, 0.05991199985146522522, R36 ;  /* 0x3d75664927247823 */ /* 0x000fe20000000024 */
[----:B------:R-:W-:Y:S01]  /*3740*/  PRMT R28, R28, 0x7772, RZ ;  /* 0x000077721c1c7816 */ /* 0x000fe200000000ff */
[----:B------:R-:W-:Y:S01]  /*3750*/  FFMA R3, R32, 0.05991199985146522522, R3 ;  /* 0x3d75664920037823 */ /* 0x000fe20000000003 */
[C---:B------:R-:W-:Y:S02]  /*3760*/  PRMT R32, R34.reuse, 0x7770, RZ ;  /* 0x0000777022207816 */ /* 0x040fe400000000ff */
[----:B------:R-:W-:Y:S02]  /*3770*/  PRMT R34, R34, 0x7772, RZ ;  /* 0x0000777222227816 */ /* 0x000fe400000000ff */
[----:B------:R-:W-:-:S02]  /*3780*/  I2FP.F32.U32 R30, R33 ;  /* 0x00000021001e7245 */ /* 0x000fc40000201000 */
[----:B------:R-:W-:Y:S02]  /*3790*/  I2FP.F32.U32 R28, R28 ;  /* 0x0000001c001c7245 */ /* 0x000fe40000201000 */
[----:B------:R-:W-:Y:S01]  /*37a0*/  I2FP.F32.U32 R31, R32 ;  /* 0x00000020001f7245 */ /* 0x000fe20000201000 */
[----:B------:R-:W-:Y:S01]  /*37b0*/  FFMA R5, R30, 0.05991199985146522522, R5 ;  /* 0x3d7566491e057823 */ /* 0x000fe20000000005 */
[----:B------:R-:W-:Y:S01]  /*37c0*/  I2FP.F32.U32 R33, R34 ;  /* 0x0000002200217245 */ /* 0x000fe20000201000 */
[----:B------:R-:W-:Y:S02]  /*37d0*/  FFMA R35, R28, 0.05991199985146522522, R35 ;  /* 0x3d7566491c237823 */ /* 0x000fe40000000023 */
[----:B------:R-:W-:Y:S02]  /*37e0*/  FFMA R4, R31, 0.05991199985146522522, R4 ;  /* 0x3d7566491f047823 */ /* 0x000fe40000000004 */
[----:B------:R-:W-:-:S07]  /*37f0*/  FFMA R6, R33, 0.05991199985146522522, R6 ;  /* 0x3d75664921067823 */ /* 0x000fce0000000006 */
.L_x_60:
[----:B------:R-:W-:Y:S05]  /*3800*/  BSYNC.RECONVERGENT B1 ;  /* 0x0000000000017941 */ /* 0x000fea0003800200 */
.L_x_59:
        /* <DEDUP_REMOVED lines=12> */
[----:B------:R-:W-:Y:S01]  /*38d0*/  FADD R7, R7, 0.09490700066089630127 ;  /* 0x3dc25e9a07077421 */ /* 0x000fe20000000000 */
[C---:B--2---:R-:W-:Y:S02]  /*38e0*/  PRMT R32, R28.reuse, 0x7770, RZ ;  /* 0x000077701c207816 */ /* 0x044fe400000000ff */
[----:B------:R-:W-:Y:S02]  /*38f0*/  PRMT R33, R28, 0x7771, RZ ;  /* 0x000077711c217816 */ /* 0x000fe400000000ff */
[----:B------:R-:W-:-:S02]  /*3900*/  I2FP.F32.U32 R39, R32 ;  /* 0x0000002000277245 */ /* 0x000fc40000201000 */
[----:B------:R-:W-:Y:S02]  /*3910*/  I2FP.F32.U32 R32, R33 ;  /* 0x0000002100207245 */ /* 0x000fe40000201000 */
[----:B---3--:R-:W-:Y:S01]  /*3920*/  PRMT R33, R38, 0x7771, RZ ;  /* 0x0000777126217816 */ /* 0x008fe200000000ff */
[----:B------:R-:W-:Y:S01]  /*3930*/  FFMA R36, R39, 0.09490700066089630127, R36 ;  /* 0x3dc25e9a27247823 */ /* 0x000fe20000000024 */
[----:B------:R-:W-:Y:S01]  /*3940*/  PRMT R28, R28, 0x7772, RZ ;  /* 0x000077721c1c7816 */ /* 0x000fe200000000ff */
[----:B------:R-:W-:Y:S01]  /*3950*/  FFMA R3, R32, 0.09490700066089630127, R3 ;  /* 0x3dc25e9a20037823 */ /* 0x000fe20000000003 */
[C---:B------:R-:W-:Y:S02]  /*3960*/  PRMT R32, R38.reuse, 0x7770, RZ ;  /* 0x0000777026207816 */ /* 0x040fe400000000ff */
[----:B------:R-:W-:Y:S02]  /*3970*/  PRMT R38, R38, 0x7772, RZ ;  /* 0x0000777226267816 */ /* 0x000fe400000000ff */
[----:B------:R-:W-:-:S02]  /*3980*/  I2FP.F32.U32 R30, R33 ;  /* 0x00000021001e7245 */ /* 0x000fc40000201000 */
[----:B------:R-:W-:Y:S02]  /*3990*/  I2FP.F32.U32 R28, R28 ;  /* 0x0000001c001c7245 */ /* 0x000fe40000201000 */
[----:B------:R-:W-:Y:S01]  /*39a0*/  I2FP.F32.U32 R31, R32 ;  /* 0x00000020001f7245 */ /* 0x000fe20000201000 */
[----:B------:R-:W-:Y:S01]  /*39b0*/  FFMA R5, R30, 0.09490700066089630127, R5 ;  /* 0x3dc25e9a1e057823 */ /* 0x000fe20000000005 */
[----:B------:R-:W-:Y:S01]  /*39c0*/  I2FP.F32.U32 R33, R38 ;  /* 0x0000002600217245 */ /* 0x000fe20000201000 */
[----:B------:R-:W-:Y:S02]  /*39d0*/  FFMA R35, R28, 0.09490700066089630127, R35 ;  /* 0x3dc25e9a1c237823 */ /* 0x000fe40000000023 */
[----:B------:R-:W-:Y:S02]  /*39e0*/  FFMA R4, R31, 0.09490700066089630127, R4 ;  /* 0x3dc25e9a1f047823 */ /* 0x000fe40000000004 */
[----:B------:R-:W-:-:S07]  /*39f0*/  FFMA R6, R33, 0.09490700066089630127, R6 ;  /* 0x3dc25e9a21067823 */ /* 0x000fce0000000006 */
.L_x_62:
[----:B------:R-:W-:Y:S05]  /*3a00*/  BSYNC.RECONVERGENT B1 ;  /* 0x0000000000017941 */ /* 0x000fea0003800200 */
.L_x_61:
        /* <DEDUP_REMOVED lines=29> */
.L_x_64:
[----:B------:R-:W-:Y:S05]  /*3be0*/  BSYNC.RECONVERGENT B1 ;  /* 0x0000000000017941 */ /* 0x000fea0003800200 */
.L_x_63:
[----:B------:R-:W-:Y:S01]  /*3bf0*/  BSSY.RECONVERGENT B1, `(.L_x_65) ;  /* 0x000001e000017945 */ /* 0x000fe20003800200 */
[----:B------:R-:W-:Y:S01]  /*3c00*/  PLOP3.LUT P5, PT, P3, P6, PT, 0x80, 0x8 ;  /* 0x000000000008781c */ /* 0x000fe20001fad070 */
[----:B------:R-:W-:Y:S02]  /*3c10*/  VIADD R33, R41, 0x1 ;  /* 0x0000000129217836 */ /* 0x000fe40000000000 */
        /* <DEDUP_REMOVED lines=17> */
[----:B------:R-:W-:Y:S02]  /*3d30*/  PRMT R28, R28, 0x7772, RZ ;  /* 0x000077721c1c7816 */ /* 0x000fe400000000ff */
        /* <DEDUP_REMOVED lines=9> */
.L_x_66:
[----:B------:R-:W-:Y:S05]  /*3dd0*/  BSYNC.RECONVERGENT B1 ;  /* 0x0000000000017941 */ /* 0x000fea0003800200 */
.L_x_65:
        /* <DEDUP_REMOVED lines=29> */
.L_x_68:
[----:B------:R-:W-:Y:S05]  /*3fb0*/  BSYNC.RECONVERGENT B1 ;  /* 0x0000000000017941 */ /* 0x000fea0003800200 */
.L_x_67:
        /* <DEDUP_REMOVED lines=29> */
.L_x_70:
[----:B------:R-:W-:Y:S05]  /*4190*/  BSYNC.RECONVERGENT B1 ;  /* 0x0000000000017941 */ /* 0x000fea0003800200 */
.L_x_69:
        /* <DEDUP_REMOVED lines=12> */
[----:B------:R-:W-:Y:S01]  /*4260*/  FADD R7, R7, 0.1503420025110244751 ;  /* 0x3e19f34107077421 */ /* 0x000fe20000000000 */
[C---:B--2---:R-:W-:Y:S02]  /*4270*/  PRMT R32, R28.reuse, 0x7770, RZ ;  /* 0x000077701c207816 */ /* 0x044fe400000000ff */
[----:B------:R-:W-:Y:S02]  /*4280*/  PRMT R33, R28, 0x7771, RZ ;  /* 0x000077711c217816 */ /* 0x000fe400000000ff */
[----:B------:R-:W-:-:S02]  /*4290*/  I2FP.F32.U32 R39, R32 ;  /* 0x0000002000277245 */ /* 0x000fc40000201000 */
[----:B------:R-:W-:Y:S02]  /*42a0*/  I2FP.F32.U32 R32, R33 ;  /* 0x0000002100207245 */ /* 0x000fe40000201000 */
[----:B---3--:R-:W-:Y:S01]  /*42b0*/  PRMT R33, R38, 0x7771, RZ ;  /* 0x0000777126217816 */ /* 0x008fe200000000ff */
[----:B------:R-:W-:Y:S01]  /*42c0*/  FFMA R36, R39, 0.1503420025110244751, R36 ;  /* 0x3e19f34127247823 */ /* 0x000fe20000000024 */
[----:B------:R-:W-:Y:S01]  /*42d0*/  PRMT R28, R28, 0x7772, RZ ;  /* 0x000077721c1c7816 */ /* 0x000fe200000000ff */
[----:B------:R-:W-:Y:S01]  /*42e0*/  FFMA R3, R32, 0.1503420025110244751, R3 ;  /* 0x3e19f34120037823 */ /* 0x000fe20000000003 */
[C---:B------:R-:W-:Y:S02]  /*42f0*/  PRMT R32, R38.reuse, 0x7770, RZ ;  /* 0x0000777026207816 */ /* 0x040fe400000000ff */
[----:B------:R-:W-:Y:S02]  /*4300*/  PRMT R38, R38, 0x7772, RZ ;  /* 0x0000777226267816 */ /* 0x000fe400000000ff */
[----:B------:R-:W-:-:S02]  /*4310*/  I2FP.F32.U32 R30, R33 ;  /* 0x00000021001e7245 */ /* 0x000fc40000201000 */
[----:B------:R-:W-:Y:S02]  /*4320*/  I2FP.F32.U32 R28, R28 ;  /* 0x0000001c001c7245 */ /* 0x000fe40000201000 */
[----:B------:R-:W-:Y:S01]  /*4330*/  I2FP.F32.U32 R31, R32 ;  /* 0x00000020001f7245 */ /* 0x000fe20000201000 */
[----:B------:R-:W-:Y:S01]  /*4340*/  FFMA R5, R30, 0.1503420025110244751, R5 ;  /* 0x3e19f3411e057823 */ /* 0x000fe20000000005 */
[----:B------:R-:W-:Y:S01]  /*4350*/  I2FP.F32.U32 R33, R38 ;  /* 0x0000002600217245 */ /* 0x000fe20000201000 */
[----:B------:R-:W-:Y:S02]  /*4360*/  FFMA R35, R28, 0.1503420025110244751, R35 ;  /* 0x3e19f3411c237823 */ /* 0x000fe40000000023 */
[----:B------:R-:W-:Y:S02]  /*4370*/  FFMA R4, R31, 0.1503420025110244751, R4 ;  /* 0x3e19f3411f047823 */ /* 0x000fe40000000004 */
[----:B------:R-:W-:-:S07]  /*4380*/  FFMA R6, R33, 0.1503420025110244751, R6 ;  /* 0x3e19f34121067823 */ /* 0x000fce0000000006 */
.L_x_72:
[----:B------:R-:W-:Y:S05]  /*4390*/  BSYNC.RECONVERGENT B1 ;  /* 0x0000000000017941 */ /* 0x000fea0003800200 */
.L_x_71:
        /* <DEDUP_REMOVED lines=29> */
.L_x_74:
[----:B------:R-:W-:Y:S05]  /*4570*/  BSYNC.RECONVERGENT B1 ;  /* 0x0000000000017941 */ /* 0x000fea0003800200 */
.L_x_73:
[----:B------:R-:W-:Y:S01]  /*4580*/  BSSY.RECONVERGENT B1, `(.L_x_75) ;  /* 0x000001e000017945 */ /* 0x000fe20003800200 */
[----:B------:R-:W-:Y:S01]  /*4590*/  PLOP3.LUT P5, PT, P3, P4, PT, 0x80, 0x8 ;  /* 0x000000000008781c */ /* 0x000fe20001fa9070 */
[----:B------:R-:W-:Y:S02]  /*45a0*/  IMAD.IADD R31, R2, 0x1, R37 ;  /* 0x00000001021f7824 */ /* 0x000fe400078e0225 */
        /* <DEDUP_REMOVED lines=17> */
[----:B------:R-:W-:Y:S02]  /*46c0*/  PRMT R28, R28, 0x7772, RZ ;  /* 0x000077721c1c7816 */ /* 0x000fe400000000ff */
        /* <DEDUP_REMOVED lines=9> */
.L_x_76:
[----:B------:R-:W-:Y:S05]  /*4760*/  BSYNC.RECONVERGENT B1 ;  /* 0x0000000000017941 */ /* 0x000fea0003800200 */
.L_x_75:
[----:B------:R-:W-:Y:S01]  /*4770*/  BSSY.RECONVERGENT B1, `(.L_x_77) ;  /* 0x000001c000017945 */ /* 0x000fe20003800200 */
[----:B------:R-:W-:-:S03]  /*4780*/  IMAD.IADD R37, R37, 0x1, R29 ;  /* 0x0000000125257824 */ /* 0x000fc600078e021d */
        /* <DEDUP_REMOVED lines=26> */
.L_x_78:
[----:B------:R-:W-:Y:S05]  /*4930*/  BSYNC.RECONVERGENT B1 ;  /* 0x0000000000017941 */ /* 0x000fea0003800200 */
.L_x_77:
[----:B------:R-:W-:Y:S01]  /*4940*/  IMAD.WIDE R38, R31, 0x10, R22 ;  /* 0x000000101f267825 */ /* 0x000fe200078e0216 */
[----:B------:R0:W5:Y:S04]  /*4950*/  LDG.E R34, desc[UR12][R26.64+0x20] ;  /* 0x0000200c1a227981 */ /* 0x000168000c1e1900 */
[----:B------:R0:W5:Y:S04]  /*4960*/  LDG.E R28, desc[UR12][R38.64] ;  /* 0x0000000c261c7981 */ /* 0x000168000c1e1900 */
[----:B------:R0:W5:Y:S04]  /*4970*/  LDG.E R30, desc[UR12][R38.64+0x4] ;  /* 0x0000040c261e7981 */ /* 0x000168000c1e1900 */
[----:B------:R0:W5:Y:S04]  /*4980*/  LDG.E R32, desc[UR12][R38.64+0x8] ;  /* 0x0000080c26207981 */ /* 0x000168000c1e1900 */
[----:B------:R0:W5:Y:S01]  /*4990*/  LDG.E R33, desc[UR12][R38.64+0xc] ;  /* 0x00000c0c26217981 */ /* 0x000162000c1e1900 */
[----:B------:R-:W-:Y:S01]  /*49a0*/  PLOP3.LUT P6, PT, P2, P4, PT, 0x80, 0x8 ;  /* 0x000000000008781c */ /* 0x000fe200017c9070 */
[----:B------:R-:W-:Y:S01]  /*49b0*/  VIADD R43, R41, 0x2 ;  /* 0x00000002292b7836 */ /* 0x000fe20000000000 */
[----:B------:R-:W-:Y:S04]  /*49c0*/  BSSY.RECONVERGENT B1, `(.L_x_79) ;  /* 0x000001d000017945 */ /* 0x000fe80003800200 */
[----:B------:R-:W-:-:S04]  /*49d0*/  ISETP.GE.AND P5, PT, R43, R42, PT ;  /* 0x0000002a2b00720c */ /* 0x000fc80003fa6270 */
[----:B------:R-:W-:-:S03]  /*49e0*/  ISETP.GT.AND P5, PT, R41, -0x3, !P5 ;  /* 0xfffffffd2900780c */ /* 0x000fc60006fa4270 */
[----:B0-----:R-:W-:Y:S10]  /*49f0*/  @!P6 BRA `(.L_x_80) ;  /* 0x000000000064e947 */ /* 0x001ff40003800000 */
        /* <DEDUP_REMOVED lines=8> */
[C---:B------:R-:W-:Y:S02]  /*4a80*/  PRMT R42, R39.reuse, 0x7771, RZ ;  /* 0x00007771272a7816 */ /* 0x040fe400000000ff */
[----:B------:R-:W-:-:S02]  /*4a90*/  PRMT R39, R39, 0x7772, RZ ;  /* 0x0000777227277816 */ /* 0x000fc400000000ff */
[C---:B---3--:R-:W-:Y:S02]  /*4aa0*/  PRMT R26, R38.reuse, 0x7771, RZ ;  /* 0x00007771261a7816 */ /* 0x048fe400000000ff */
[----:B------:R-:W-:Y:S02]  /*4ab0*/  I2FP.F32.U32 R44, R39 ;  /* 0x00000027002c7245 */ /* 0x000fe40000201000 */
[C---:B------:R-:W-:Y:S02]  /*4ac0*/  PRMT R39, R38.reuse, 0x7770, RZ ;  /* 0x0000777026277816 */ /* 0x040fe400000000ff */
[----:B------:R-:W-:Y:S01]  /*4ad0*/  PRMT R38, R38, 0x7772, RZ ;  /* 0x0000777226267816 */ /* 0x000fe200000000ff */
[----:B------:R-:W-:Y:S01]  /*4ae0*/  FFMA R35, R44, 0.05991199985146522522, R35 ;  /* 0x3d7566492c237823 */ /* 0x000fe20000000023 */
[----:B------:R-:W-:Y:S02]  /*4af0*/  I2FP.F32.U32 R41, R41 ;  /* 0x0000002900297245 */ /* 0x000fe40000201000 */
[----:B------:R-:W-:-:S02]  /*4b00*/  I2FP.F32.U32 R42, R42 ;  /* 0x0000002a002a7245 */ /* 0x000fc40000201000 */
[----:B------:R-:W-:Y:S01]  /*4b10*/  I2FP.F32.U32 R39, R39 ;  /* 0x0000002700277245 */ /* 0x000fe20000201000 */
[----:B------:R-:W-:Y:S01]  /*4b20*/  FFMA R36, R41, 0.05991199985146522522, R36 ;  /* 0x3d75664929247823 */ /* 0x000fe20000000024 */
[----:B------:R-:W-:Y:S01]  /*4b30*/  I2FP.F32.U32 R26, R26 ;  /* 0x0000001a001a7245 */ /* 0x000fe20000201000 */
[----:B------:R-:W-:Y:S01]  /*4b40*/  FFMA R3, R42, 0.05991199985146522522, R3 ;  /* 0x3d7566492a037823 */ /* 0x000fe20000000003 */
[----:B------:R-:W-:Y:S01]  /*4b50*/  I2FP.F32.U32 R27, R38 ;  /* 0x00000026001b7245 */ /* 0x000fe20000201000 */
[----:B------:R-:W-:Y:S02]  /*4b60*/  FFMA R4, R39, 0.05991199985146522522, R4 ;  /* 0x3d75664927047823 */ /* 0x000fe40000000004 */
[----:B------:R-:W-:Y:S02]  /*4b70*/  FFMA R5, R26, 0.05991199985146522522, R5 ;  /* 0x3d7566491a057823 */ /* 0x000fe40000000005 */
[----:B------:R-:W-:-:S07]  /*4b80*/  FFMA R6, R27, 0.05991199985146522522, R6 ;  /* 0x3d7566491b067823 */ /* 0x000fce0000000006 */
.L_x_80:
[----:B------:R-:W-:Y:S05]  /*4b90*/  BSYNC.RECONVERGENT B1 ;  /* 0x0000000000017941 */ /* 0x000fea0003800200 */
.L_x_79:
[----:B------:R-:W-:Y:S01]  /*4ba0*/  ISETP.LT.OR P6, PT, R40, RZ, !P4 ;  /* 0x000000ff2800720c */ /* 0x000fe200067c1670 */
[----:B------:R-:W-:Y:S01]  /*4bb0*/  BSSY.RECONVERGENT B1, `(.L_x_81) ;  /* 0x0000024000017945 */ /* 0x000fe20003800200 */
[----:B------:R-:W-:Y:S01]  /*4bc0*/  P2R R26, PR, RZ, 0x8 ;  /* 0x00000008ff1a7803 */ /* 0x000fe20000000000 */
[----:B------:R-:W-:Y:S01]  /*4bd0*/  IMAD.IADD R29, R37, 0x1, R29 ;  /* 0x00000001251d7824 */ /* 0x000fe200078e021d */
[----:B------:R-:W-:Y:S02]  /*4be0*/  PLOP3.LUT P3, PT, P1, P4, PT, 0x80, 0x8 ;  /* 0x000000000008781c */ /* 0x000fe40000f69070 */
[----:B------:R-:W-:Y:S02]  /*4bf0*/  PLOP3.LUT P4, PT, P0, P4, PT, 0x80, 0x8 ;  /* 0x000000000008781c */ /* 0x000fe40000789070 */
[----:B------:R-:W-:Y:S02]  /*4c00*/  P2R R39, PR, RZ, 0x8 ;  /* 0x00000008ff277803 */ /* 0x000fe40000000000 */
[----:B------:R-:W-:-:S02]  /*4c10*/  ISETP.NE.AND P3, PT, R26, RZ, PT ;  /* 0x000000ff1a00720c */ /* 0x000fc40003f65270 */
[----:B------:R-:W-:Y:S02]  /*4c20*/  PLOP3.LUT P2, PT, P2, P5, PT, 0x80, 0x8 ;  /* 0x000000000008781c */ /* 0x000fe4000174b070 */
[----:B------:R-:W-:Y:S02]  /*4c30*/  PLOP3.LUT P3, PT, P3, P5, PT, 0x80, 0x8 ;  /* 0x000000000008781c */ /* 0x000fe40001f6b070 */
[----:B------:R-:W-:Y:S02]  /*4c40*/  PLOP3.LUT P1, PT, P1, P5, PT, 0x80, 0x8 ;  /* 0x000000000008781c */ /* 0x000fe40000f2b070 */
[----:B------:R-:W-:Y:S02]  /*4c50*/  PLOP3.LUT P0, PT, P0, P5, PT, 0x80, 0x8 ;  /* 0x000000000008781c */ /* 0x000fe4000070b070 */
[----:B------:R-:W-:Y:S01]  /*4c60*/  ISETP.LT.OR P5, PT, R40, RZ, !P5 ;  /* 0x000000ff2800720c */ /* 0x000fe20006fa1670 */
[----:B------:R-:W-:-:S12]  /*4c70*/  @P6 BRA `(.L_x_82) ;  /* 0x00000000005c6947 */ /* 0x000fd80003800000 */
        /* <DEDUP_REMOVED lines=9> */
[----:B------:R-:W-:Y:S01]  /*4d10*/  PRMT R40, R40, 0x7772, RZ ;  /* 0x0000777228287816 */ /* 0x000fe200000000ff */
[----:B------:R-:W-:Y:S01]  /*4d20*/  FFMA R36, R41, 0.09490700066089630127, R36 ;  /* 0x3dc25e9a29247823 */ /* 0x000fe20000000024 */
[----:B---3--:R-:W-:Y:S01]  /*4d30*/  PRMT R41, R38, 0x7770, RZ ;  /* 0x0000777026297816 */ /* 0x008fe200000000ff */
        /* <DEDUP_REMOVED lines=11> */
.L_x_82:
[----:B------:R-:W-:Y:S05]  /*4df0*/  BSYNC.RECONVERGENT B1 ;  /* 0x0000000000017941 */ /* 0x000fea0003800200 */
.L_x_81:
        /* <DEDUP_REMOVED lines=15> */
[----:B------:R-:W-:Y:S01]  /*4ef0*/  PRMT R38, R38, 0x7772, RZ ;  /* 0x0000777226267816 */ /* 0x000fe200000000ff */
[----:B------:R-:W-:Y:S01]  /*4f00*/  FFMA R36, R39, 0.05991199985146522522, R36 ;  /* 0x3d75664927247823 */ /* 0x000fe20000000024 */
[C---:B---3--:R-:W-:Y:S01]  /*4f10*/  PRMT R39, R41.reuse, 0x7770, RZ ;  /* 0x0000777029277816 */ /* 0x048fe200000000ff */
        /* <DEDUP_REMOVED lines=11> */
.L_x_84:
[----:B------:R-:W-:Y:S05]  /*4fd0*/  BSYNC.RECONVERGENT B1 ;  /* 0x0000000000017941 */ /* 0x000fea0003800200 */
.L_x_83:
[----:B------:R-:W-:Y:S04]  /*4fe0*/  BSSY.RECONVERGENT B1, `(.L_x_85) ;  /* 0x000001c000017945 */ /* 0x000fe80003800200 */
        /* <DEDUP_REMOVED lines=13> */
[----:B------:R-:W-:Y:S01]  /*50c0*/  PRMT R37, R37, 0x7772, RZ ;  /* 0x0000777225257816 */ /* 0x000fe200000000ff */
[----:B------:R-:W-:Y:S01]  /*50d0*/  FFMA R36, R41, 0.015018999576568603516, R36 ;  /* 0x3c76124029247823 */ /* 0x000fe20000000024 */
[----:B---3--:R-:W-:Y:S01]  /*50e0*/  PRMT R39, R40, 0x7771, RZ ;  /* 0x0000777128277816 */ /* 0x008fe200000000ff */
        /* <DEDUP_REMOVED lines=11> */
.L_x_86:
[----:B------:R-:W-:Y:S05]  /*51a0*/  BSYNC.RECONVERGENT B1 ;  /* 0x0000000000017941 */ /* 0x000fea0003800200 */
.L_x_85:
[----:B------:R-:W-:Y:S04]  /*51b0*/  BSSY.RECONVERGENT B1, `(.L_x_87) ;  /* 0x000001b000017945 */ /* 0x000fe80003800200 */
[----:B------:R-:W-:Y:S05]  /*51c0*/  @!P3 BRA `(.L_x_88) ;  /* 0x000000000064b947 */ /* 0x000fea0003800000 */
[----:B------:R-:W-:-:S04]  /*51d0*/  IADD3 R27, P3, PT, R2, R29, RZ ;  /* 0x0000001d021b7210 */ /* 0x000fc80007f7e0ff */
[----:B------:R-:W-:Y:S02]  /*51e0*/  LEA.HI.X.SX32 R38, R29, RZ, 0x1, P3 ;  /* 0x000000ff1d267211 */ /* 0x000fe400018f0eff */
        /* <DEDUP_REMOVED lines=9> */
[----:B------:R-:W-:Y:S01]  /*5280*/  PRMT R37, R37, 0x7772, RZ ;  /* 0x0000777225257816 */ /* 0x000fe200000000ff */
[----:B------:R-:W-:Y:S01]  /*5290*/  FFMA R36, R41, 0.0037650000303983688354, R36 ;  /* 0x3b76be3829247823 */ /* 0x000fe20000000024 */
[----:B---3--:R-:W-:Y:S01]  /*52a0*/  PRMT R39, R40, 0x7771, RZ ;  /* 0x0000777128277816 */ /* 0x008fe200000000ff */
        /* <DEDUP_REMOVED lines=11> */
.L_x_88:
[----:B------:R-:W-:Y:S05]  /*5360*/  BSYNC.RECONVERGENT B1 ;  /* 0x0000000000017941 */ /* 0x000fea0003800200 */
.L_x_87:
        /* <DEDUP_REMOVED lines=27> */
.L_x_90:
[----:B------:R-:W-:Y:S05]  /*5520*/  BSYNC.RECONVERGENT B1 ;  /* 0x0000000000017941 */ /* 0x000fea0003800200 */
.L_x_89:
[----:B------:R-:W-:Y:S04]  /*5530*/  BSSY.RECONVERGENT B1, `(.L_x_91) ;  /* 0x0000019000017945 */ /* 0x000fe80003800200 */
[----:B------:R-:W-:Y:S05]  /*5540*/  @P5 BRA `(.L_x_92) ;  /* 0x00000000005c5947 */ /* 0x000fea0003800000 */
        /* <DEDUP_REMOVED lines=9> */
[----:B------:R-:W-:Y:S01]  /*55e0*/  PRMT R37, R37, 0x7772, RZ ;  /* 0x0000777225257816 */ /* 0x000fe200000000ff */
[----:B------:R-:W-:Y:S01]  /*55f0*/  FFMA R36, R41, 0.023792000487446784973, R36 ;  /* 0x3cc2e77129247823 */ /* 0x000fe20000000024 */
[----:B---3--:R-:W-:Y:S01]  /*5600*/  PRMT R39, R40, 0x7771, RZ ;  /* 0x0000777128277816 */ /* 0x008fe200000000ff */
        /* <DEDUP_REMOVED lines=11> */
.L_x_92:
[----:B------:R-:W-:Y:S05]  /*56c0*/  BSYNC.RECONVERGENT B1 ;  /* 0x0000000000017941 */ /* 0x000fea0003800200 */
.L_x_91:
        /* <DEDUP_REMOVED lines=28> */
.L_x_94:
[----:B------:R-:W-:Y:S05]  /*5890*/  BSYNC.RECONVERGENT B1 ;  /* 0x0000000000017941 */ /* 0x000fea0003800200 */
.L_x_93:
        /* <DEDUP_REMOVED lines=10> */
[----:B--2---:R-:W-:-:S04]  /*5940*/  PRMT R29, R2, 0x7770, RZ ;  /* 0x00007770021d7816 */ /* 0x004fc800000000ff */
[----:B------:R-:W-:Y:S02]  /*5950*/  I2FP.F32.U32 R37, R29 ;  /* 0x0000001d00257245 */ /* 0x000fe40000201000 */
[C---:B------:R-:W-:Y:S02]  /*5960*/  PRMT R29, R2.reuse, 0x7771, RZ ;  /* 0x00007771021d7816 */ /* 0x040fe400000000ff */
[----:B------:R-:W-:Y:S01]  /*5970*/  PRMT R2, R2, 0x7772, RZ ;  /* 0x0000777202027816 */ /* 0x000fe200000000ff */
[----:B------:R-:W-:Y:S01]  /*5980*/  FFMA R36, R37, 0.0037650000303983688354, R36 ;  /* 0x3b76be3825247823 */ /* 0x000fe20000000024 */
[C---:B---3--:R-:W-:Y:S02]  /*5990*/  PRMT R37, R38.reuse, 0x7770, RZ ;  /* 0x0000777026257816 */ /* 0x048fe400000000ff */
[C---:B------:R-:W-:Y:S02]  /*59a0*/  PRMT R39, R38.reuse, 0x7771, RZ ;  /* 0x0000777126277816 */ /* 0x040fe400000000ff */
[----:B------:R-:W-:-:S02]  /*59b0*/  PRMT R40, R38, 0x7772, RZ ;  /* 0x0000777226287816 */ /* 0x000fc400000000ff */
[----:B------:R-:W-:Y:S02]  /*59c0*/  I2FP.F32.U32 R38, R29 ;  /* 0x0000001d00267245 */ /* 0x000fe40000201000 */
[----:B------:R-:W-:Y:S02]  /*59d0*/  I2FP.F32.U32 R2, R2 ;  /* 0x0000000200027245 */ /* 0x000fe40000201000 */
[----:B------:R-:W-:Y:S01]  /*59e0*/  I2FP.F32.U32 R37, R37 ;  /* 0x0000002500257245 */ /* 0x000fe20000201000 */
[----:B------:R-:W-:Y:S01]  /*59f0*/  FFMA R3, R38, 0.0037650000303983688354, R3 ;  /* 0x3b76be3826037823 */ /* 0x000fe20000000003 */
[----:B------:R-:W-:Y:S01]  /*5a00*/  I2FP.F32.U32 R26, R39 ;  /* 0x00000027001a7245 */ /* 0x000fe20000201000 */
[----:B------:R-:W-:Y:S01]  /*5a10*/  FFMA R35, R2, 0.0037650000303983688354, R35 ;  /* 0x3b76be3802237823 */ /* 0x000fe20000000023 */
[----:B------:R-:W-:Y:S01]  /*5a20*/  I2FP.F32.U32 R27, R40 ;  /* 0x00000028001b7245 */ /* 0x000fe20000201000 */
[----:B------:R-:W-:Y:S02]  /*5a30*/  FFMA R4, R37, 0.0037650000303983688354, R4 ;  /* 0x3b76be3825047823 */ /* 0x000fe40000000004 */
[----:B------:R-:W-:-:S02]  /*5a40*/  FFMA R5, R26, 0.0037650000303983688354, R5 ;  /* 0x3b76be381a057823 */ /* 0x000fc40000000005 */
[----:B------:R-:W-:-:S07]  /*5a50*/  FFMA R6, R27, 0.0037650000303983688354, R6 ;  /* 0x3b76be381b067823 */ /* 0x000fce0000000006 */
.L_x_96:
[----:B------:R-:W-:Y:S05]  /*5a60*/  BSYNC.RECONVERGENT B1 ;  /* 0x0000000000017941 */ /* 0x000fea0003800200 */
.L_x_95:
[----:B------:R-:W-:Y:S01]  /*5a70*/  FSETP.GT.AND P0, PT, R7, RZ, PT ;  /* 0x000000ff0700720b */ /* 0x000fe20003f04000 */
[----:B------:R-:W-:Y:S01]  /*5a80*/  BSSY.RECONVERGENT B1, `(.L_x_97) ;  /* 0x000003d000017945 */ /* 0x000fe20003800200 */
[C---:B-----5:R-:W-:Y:S02]  /*5a90*/  PRMT R29, R30.reuse, 0x7770, RZ ;  /* 0x000077701e1d7816 */ /* 0x060fe400000000ff */
[C---:B------:R-:W-:Y:S02]  /*5aa0*/  PRMT R37, R30.reuse, 0x7771, RZ ;  /* 0x000077711e257816 */ /* 0x040fe400000000ff */
[----:B------:R-:W-:Y:S02]  /*5ab0*/  PRMT R38, R30, 0x7772, RZ ;  /* 0x000077721e267816 */ /* 0x000fe400000000ff */
[C---:B------:R-:W-:Y:S02]  /*5ac0*/  PRMT R39, R32.reuse, 0x7770, RZ ;  /* 0x0000777020277816 */ /* 0x040fe400000000ff */
[----:B------:R-:W-:-:S02]  /*5ad0*/  PRMT R40, R32, 0x7771, RZ ;  /* 0x0000777120287816 */ /* 0x000fc400000000ff */
[----:B------:R-:W-:Y:S01]  /*5ae0*/  PRMT R41, R32, 0x7772, RZ ;  /* 0x0000777220297816 */ /* 0x000fe200000000ff */
[----:B------:R-:W-:Y:S06]  /*5af0*/  @!P0 BRA `(.L_x_98) ;  /* 0x0000000000d48947 */ /* 0x000fec0003800000 */
[----:B------:R-:W-:Y:S01]  /*5b00*/  VIADD R2, R7, 0x1800000 ;  /* 0x0180000007027836 */ /* 0x000fe20000000000 */
[----:B------:R-:W-:Y:S04]  /*5b10*/  BSSY.RECONVERGENT B2, `(.L_x_99) ;  /* 0x000000b000027945 */ /* 0x000fe80003800200 */
[----:B------:R-:W-:-:S04]  /*5b20*/  LOP3.LUT R2, R2, 0x7f800000, RZ, 0xc0, !PT ;  /* 0x7f80000002027812 */ /* 0x000fc800078ec0ff */
[----:B------:R-:W-:-:S13]  /*5b30*/  ISETP.GT.U32.AND P0, PT, R2, 0x1ffffff, PT ;  /* 0x01ffffff0200780c */ /* 0x000fda0003f04070 */
[----:B------:R-:W-:Y:S05]  /*5b40*/  @P0 BRA `(.L_x_100) ;  /* 0x00000000000c0947 */ /* 0x000fea0003800000 */
[----:B------:R-:W-:-:S07]  /*5b50*/  MOV R26, 0x5b70 ;  /* 0x00005b70001a7802 */ /* 0x000fce0000000f00 */
[----:B------:R-:W-:Y:S05]  /*5b60*/  CALL.REL.NOINC `($__internal_0_$__cuda_sm20_rcp_rn_f32_slowpath) ;  /* 0x0000006400807944 */ /* 0x000fea0003c00000 */
[----:B------:R-:W-:Y:S05]  /*5b70*/  BRA `(.L_x_101) ;  /* 0x0000000000107947 */ /* 0x000fea0003800000 */
.L_x_100:
[----:B------:R-:W0:Y:S02]  /*5b80*/  MUFU.RCP R2, R7 ;  /* 0x0000000700027308 */ /* 0x000e240000001000 */
[----:B0-----:R-:W-:-:S04]  /*5b90*/  FFMA R26, R2, R7, -1 ;  /* 0xbf800000021a7423 */ /* 0x001fc80000000007 */
[----:B------:R-:W-:-:S04]  /*5ba0*/  FADD.FTZ R27, -R26, -RZ ;  /* 0x800000ff1a1b7221 */ /* 0x000fc80000010100 */
[----:B------:R-:W-:-:S07]  /*5bb0*/  FFMA R2, R2, R27, R2 ;  /* 0x0000001b02027223 */ /* 0x000fce0000000002 */
.L_x_101:
[----:B------:R-:W-:Y:S05]  /*5bc0*/  BSYNC.RECONVERGENT B2 ;  /* 0x0000000000027941 */ /* 0x000fea0003800200 */
.L_x_99:
[----:B------:R-:W-:Y:S01]  /*5bd0*/  LOP3.LUT R27, R29, 0xff, RZ, 0xc0, !PT ;  /* 0x000000ff1d1b7812 */ /* 0x000fe200078ec0ff */
[----:B------:R-:W-:Y:S01]  /*5be0*/  FADD R7, -R34, 1 ;  /* 0x3f80000022077421 */ /* 0x000fe20000000100 */
[----:B------:R-:W-:Y:S01]  /*5bf0*/  LOP3.LUT R44, R37, 0xff, RZ, 0xc0, !PT ;  /* 0x000000ff252c7812 */ /* 0x000fe200078ec0ff */
[----:B------:R-:W-:Y:S01]  /*5c00*/  FMUL R29, R2, R36 ;  /* 0x00000024021d7220 */ /* 0x000fe20000400000 */
[----:B------:R-:W-:Y:S01]  /*5c10*/  LOP3.LUT R42, R38, 0xff, RZ, 0xc0, !PT ;  /* 0x000000ff262a7812 */ /* 0x000fe200078ec0ff */
[C---:B------:R-:W-:Y:S01]  /*5c20*/  FMUL R35, R2.reuse, R35 ;  /* 0x0000002302237220 */ /* 0x040fe20000400000 */
[----:B------:R-:W0:Y:S01]  /*5c30*/  I2F.U16 R27, R27 ;  /* 0x0000001b001b7306 */ /* 0x000e220000101000 */
[----:B------:R-:W-:Y:S01]  /*5c40*/  LOP3.LUT R38, R39, 0xff, RZ, 0xc0, !PT ;  /* 0x000000ff27267812 */ /* 0x000fe200078ec0ff */
[----:B------:R-:W-:Y:S01]  /*5c50*/  FMUL R4, R2, R4 ;  /* 0x0000000402047220 */ /* 0x000fe20000400000 */
[----:B------:R-:W-:Y:S02]  /*5c60*/  LOP3.LUT R26, R40, 0xff, RZ, 0xc0, !PT ;  /* 0x000000ff281a7812 */ /* 0x000fe400078ec0ff */
[----:B------:R-:W-:-:S03]  /*5c70*/  LOP3.LUT R36, R41, 0xff, RZ, 0xc0, !PT ;  /* 0x000000ff29247812 */ /* 0x000fc600078ec0ff */
[----:B------:R-:W1:Y:S01]  /*5c80*/  I2F.U16 R44, R44 ;  /* 0x0000002c002c7306 */ /* 0x000e620000101000 */
[----:B0-----:R-:W-:-:S07]  /*5c90*/  FMUL R27, R27, R7 ;  /* 0x000000071b1b7220 */ /* 0x001fce0000400000 */
[----:B------:R-:W0:Y:S01]  /*5ca0*/  I2F.U16 R42, R42 ;  /* 0x0000002a002a7306 */ /* 0x000e220000101000 */
[----:B------:R-:W-:Y:S01]  /*5cb0*/  FFMA R29, R34, R29, R27 ;  /* 0x0000001d221d7223 */ /* 0x000fe2000000001b */
[----:B------:R-:W-:Y:S01]  /*5cc0*/  FMUL R27, R2, R3 ;  /* 0x00000003021b7220 */ /* 0x000fe20000400000 */
[----:B-1----:R-:W-:-:S05]  /*5cd0*/  FMUL R3, R7, R44 ;  /* 0x0000002c07037220 */ /* 0x002fca0000400000 */
[----:B------:R-:W1:Y:S01]  /*5ce0*/  I2F.U16 R38, R38 ;  /* 0x0000002600267306 */ /* 0x000e620000101000 */
[----:B------:R-:W-:Y:S01]  /*5cf0*/  FFMA R3, R34, R27, R3 ;  /* 0x0000001b22037223 */ /* 0x000fe20000000003 */
[----:B0-----:R-:W-:-:S06]  /*5d00*/  FMUL R27, R7, R42 ;  /* 0x0000002a071b7220 */ /* 0x001fcc0000400000 */
[----:B------:R-:W0:Y:S01]  /*5d10*/  I2F.U16 R26, R26 ;  /* 0x0000001a001a7306 */ /* 0x000e220000101000 */
[----:B------:R-:W-:Y:S01]  /*5d20*/  FFMA R27, R34, R35, R27 ;  /* 0x00000023221b7223 */ /* 0x000fe2000000001b */
[----:B-1----:R-:W-:-:S06]  /*5d30*/  FMUL R35, R7, R38 ;  /* 0x0000002607237220 */ /* 0x002fcc0000400000 */
[----:B------:R-:W1:Y:S01]  /*5d40*/  I2F.U16 R36, R36 ;  /* 0x0000002400247306 */ /* 0x000e620000101000 */
[----:B------:R-:W-:Y:S01]  /*5d50*/  FFMA R4, R34, R4, R35 ;  /* 0x0000000422047223 */ /* 0x000fe20000000023 */
[C---:B------:R-:W-:Y:S01]  /*5d60*/  FMUL R35, R2.reuse, R5 ;  /* 0x0000000502237220 */ /* 0x040fe20000400000 */
[----:B------:R-:W-:Y:S01]  /*5d70*/  FMUL R2, R2, R6 ;  /* 0x0000000602027220 */ /* 0x000fe20000400000 */
[----:B0-----:R-:W-:-:S04]  /*5d80*/  FMUL R5, R7, R26 ;  /* 0x0000001a07057220 */ /* 0x001fc80000400000 */
[----:B------:R-:W-:Y:S01]  /*5d90*/  F2I.U32.TRUNC.NTZ R29, R29 ;  /* 0x0000001d001d7305 */ /* 0x000fe2000020f000 */
[----:B------:R-:W-:Y:S01]  /*5da0*/  FFMA R5, R34, R35, R5 ;  /* 0x0000002322057223 */ /* 0x000fe20000000005 */
[----:B-1----:R-:W-:-:S06]  /*5db0*/  FMUL R7, R7, R36 ;  /* 0x0000002407077220 */ /* 0x002fcc0000400000 */
[----:B------:R-:W0:Y:S01]  /*5dc0*/  F2I.U32.TRUNC.NTZ R4, R4 ;  /* 0x0000000400047305 */ /* 0x000e22000020f000 */
[----:B------:R-:W-:-:S07]  /*5dd0*/  FFMA R2, R34, R2, R7 ;  /* 0x0000000222027223 */ /* 0x000fce0000000007 */
[----:B------:R-:W1:Y:S01]  /*5de0*/  F2I.U32.TRUNC.NTZ R5, R5 ;  /* 0x0000000500057305 */ /* 0x000e62000020f000 */
[----:B0-----:R-:W-:-:S07]  /*5df0*/  PRMT R39, R4, 0x7610, R39 ;  /* 0x0000761004277816 */ /* 0x001fce0000000027 */
[----:B------:R-:W0:Y:S01]  /*5e00*/  F2I.U32.TRUNC.NTZ R2, R2 ;  /* 0x0000000200027305 */ /* 0x000e22000020f000 */
[----:B-1----:R-:W-:-:S07]  /*5e10*/  PRMT R40, R5, 0x7610, R40 ;  /* 0x0000761005287816 */ /* 0x002fce0000000028 */
[----:B------:R1:W2:Y:S01]  /*5e20*/  F2I.U32.TRUNC.NTZ R37, R3 ;  /* 0x0000000300257305 */ /* 0x0002a2000020f000 */
[----:B0-----:R-:W-:-:S07]  /*5e30*/  PRMT R41, R2, 0x7610, R41 ;  /* 0x0000761002297816 */ /* 0x001fce0000000029 */
[----:B------:R1:W0:Y:S02]  /*5e40*/  F2I.U32.TRUNC.NTZ R38, R27 ;  /* 0x0000001b00267305 */ /* 0x000224000020f000 */
.L_x_98:
[----:B------:R-:W-:Y:S05]  /*5e50*/  BSYNC.RECONVERGENT B1 ;  /* 0x0000000000017941 */ /* 0x000fea0003800200 */
.L_x_97:
[----:B0-----:R-:W-:Y:S02]  /*5e60*/  LOP3.LUT R38, R38, 0xffff, RZ, 0xc0, !PT ;  /* 0x0000ffff26267812 */ /* 0x001fe400078ec0ff */
[----:B--2---:R-:W-:Y:S02]  /*5e70*/  LOP3.LUT R37, R37, 0xffff, RZ, 0xc0, !PT ;  /* 0x0000ffff25257812 */ /* 0x004fe400078ec0ff */
[----:B------:R-:W-:Y:S02]  /*5e80*/  LOP3.LUT R2, R29, 0xffff, RZ, 0xc0, !PT ;  /* 0x0000ffff1d027812 */ /* 0x000fe400078ec0ff */
[----:B------:R-:W-:Y:S02]  /*5e90*/  LOP3.LUT R41, R41, 0xffff, RZ, 0xc0, !PT ;  /* 0x0000ffff29297812 */ /* 0x000fe400078ec0ff */
[----:B------:R-:W-:Y:S02]  /*5ea0*/  LOP3.LUT R40, R40, 0xffff, RZ, 0xc0, !PT ;  /* 0x0000ffff28287812 */ /* 0x000fe400078ec0ff */
[----:B------:R-:W-:-:S02]  /*5eb0*/  LOP3.LUT R39, R39, 0xffff, RZ, 0xc0, !PT ;  /* 0x0000ffff27277812 */ /* 0x000fc400078ec0ff */
[----:B------:R-:W-:Y:S02]  /*5ec0*/  PRMT R38, R38, 0x3340, R1 ;  /* 0x0000334026267816 */ /* 0x000fe40000000001 */
[----:B------:R-:W-:Y:S01]  /*5ed0*/  PRMT R37, R2, 0x3340, R37 ;  /* 0x0000334002257816 */ /* 0x000fe20000000025 */
[----:B-1----:R-:W-:Y:S01]  /*5ee0*/  IMAD.WIDE R2, R31, 0x10, R24 ;  /* 0x000000101f027825 */ /* 0x002fe200078e0218 */
[----:B------:R-:W-:Y:S02]  /*5ef0*/  PRMT R41, R41, 0x3340, R0 ;  /* 0x0000334029297816 */ /* 0x000fe40000000000 */
[----:B------:R-:W-:Y:S01]  /*5f00*/  PRMT R40, R39, 0x3340, R40 ;  /* 0x0000334027287816 */ /* 0x000fe20000000028 */
[----:B------:R-:W-:Y:S01]  /*5f10*/  VIADD R0, R0, 0x1 ;  /* 0x0000000100007836 */ /* 0x000fe20000000000 */
[----:B------:R-:W-:Y:S01]  /*5f20*/  PRMT R37, R37, 0x5410, R38 ;  /* 0x0000541025257816 */ /* 0x000fe20000000026 */
[----:B------:R0:W-:Y:S01]  /*5f30*/  STG.E desc[UR12][R2.64], R28 ;  /* 0x0000001c02007986 */ /* 0x0001e2000c10190c */
[----:B------:R-:W-:-:S02]  /*5f40*/  PRMT R41, R40, 0x5410, R41 ;  /* 0x0000541028297816 */ /* 0x000fc40000000029 */
[----:B------:R-:W-:Y:S01]  /*5f50*/  PRMT R37, R37, 0x7210, R30 ;  /* 0x0000721025257816 */ /* 0x000fe2000000001e */
[----:B------:R0:W-:Y:S01]  /*5f60*/  STG.E desc[UR12][R2.64+0xc], R33 ;  /* 0x00000c2102007986 */ /* 0x0001e2000c10190c */
[----:B------:R-:W-:Y:S02]  /*5f70*/  PRMT R41, R41, 0x7210, R32 ;  /* 0x0000721029297816 */ /* 0x000fe40000000020 */
[----:B------:R-:W-:Y:S01]  /*5f80*/  ISETP.GE.AND P0, PT, R0, R11, PT ;  /* 0x0000000b0000720c */ /* 0x000fe20003f06270 */
[----:B------:R0:W-:Y:S04]  /*5f90*/  STG.E desc[UR12][R2.64+0x4], R37 ;  /* 0x0000042502007986 */ /* 0x0001e8000c10190c */
[----:B------:R0:W-:Y:S08]  /*5fa0*/  STG.E desc[UR12][R2.64+0x8], R41 ;  /* 0x0000082902007986 */ /* 0x0001f0000c10190c */
[----:B------:R-:W-:Y:S05]  /*5fb0*/  @!P0 BRA `(.L_x_102) ;  /* 0xffffffc400fc8947 */ /* 0x000fea000383ffff */
.L_x_46:
[----:B------:R-:W-:Y:S05]  /*5fc0*/  BSYNC.RECONVERGENT B0 ;  /* 0x0000000000007941 */ /* 0x000fea0003800200 */
.L_x_45:
        /* <DEDUP_REMOVED lines=8> */
.L_x_210:
        /* <DEDUP_REMOVED lines=17> */
.L_x_107:
[----:B------:R-:W2:Y:S04]  /*6160*/  LD.E.STRONG.GPU R3, desc[UR12][R14.64+0x4] ;  /* 0x0000040c0e037980 */ /* 0x000ea8000c10f900 */
[----:B--2---:R-:W-:Y:S01]  /*6170*/  CCTL.IVALL ;  /* 0x00000000ff00798f */ /* 0x004fe20002000000 */
[----:B------:R-:W-:Y:S05]  /*6180*/  YIELD ;  /* 0x0000000000007946 */ /* 0x000fea0003800000 */
[----:B------:R-:W-:-:S04]  /*6190*/  LOP3.LUT R3, R3, R0, RZ, 0x3c, !PT ;  /* 0x0000000003037212 */ /* 0x000fc800078e3cff */
[----:B------:R-:W-:-:S13]  /*61a0*/  ISETP.GT.AND P0, PT, R3, -0x1, PT ;  /* 0xffffffff0300780c */ /* 0x000fda0003f04270 */
[----:B------:R-:W-:Y:S05]  /*61b0*/  @P0 BRA `(.L_x_107) ;  /* 0xfffffffc00e80947 */ /* 0x000fea000383ffff */
.L_x_106:
[----:B------:R-:W-:Y:S05]  /*61c0*/  BSYNC B0 ;  /* 0x0000000000007941 */ /* 0x000fea0003800000 */
.L_x_105:
[----:B------:R-:W-:-:S03]  /*61d0*/  UMOV UR7, 0xffffffff ;  /* 0xffffffff00077882 */ /* 0x000fc60000000000 */
[----:B------:R-:W-:Y:S05]  /*61e0*/  BRA.DIV UR7, `(.L_x_108) ;  /* 0x0000005a07547947 */ /* 0x000fea000b800000 */
[----:B------:R-:W-:Y:S06]  /*61f0*/  BAR.SYNC.DEFER_BLOCKING 0x0 ;  /* 0x0000000000007b1d */ /* 0x000fec0000010000 */
.L_x_213:
[----:B------:R1:W5:Y:S01]  /*6200*/  LDG.E R0, desc[UR12][R20.64+0x70] ;  /* 0x0000700c14007981 */ /* 0x000362000c1e1900 */
[----:B------:R-:W-:Y:S02]  /*6210*/  IMAD.MOV.U32 R22, RZ, RZ, R24 ;  /* 0x000000ffff167224 */ /* 0x000fe400078e0018 */
[----:B------:R-:W-:-:S07]  /*6220*/  IMAD.MOV.U32 R23, RZ, RZ, R25 ;  /* 0x000000ffff177224 */ /* 0x000fce00078e0019 */
.L_x_44:
[----:B-----5:R-:W-:Y:S01]  /*6230*/  LOP3.LUT P0, RZ, R0, 0x2, RZ, 0xc0, !PT ;  /* 0x0000000200ff7812 */ /* 0x020fe2000780c0ff */
[C---:B------:R-:W-:Y:S02]  /*6240*/  VIADD R7, R12.reuse, 0x3 ;  /* 0x000000030c077836 */ /* 0x040fe40000000000 */
[C---:B------:R-:W-:Y:S02]  /*6250*/  VIADD R6, R12.reuse, 0x2 ;  /* 0x000000020c067836 */ /* 0x040fe40000000000 */
[C---:B------:R-:W-:Y:S02]  /*6260*/  VIADD R5, R12.reuse, 0x1 ;  /* 0x000000010c057836 */ /* 0x040fe40000000000 */
[----:B------:R-:W-:-:S06]  /*6270*/  IMAD.WIDE R24, R12, 0x10, R22 ;  /* 0x000000100c187825 */ /* 0x000fcc00078e0216 */
[----:B------:R-:W-:Y:S05]  /*6280*/  @!P0 BRA `(.L_x_109) ;  /* 0x0000001400d48947 */ /* 0x000fea0003800000 */
[----:B------:R-:W-:Y:S01]  /*6290*/  ISETP.GT.AND P0, PT, R11, R12, PT ;  /* 0x0000000c0b00720c */ /* 0x000fe20003f04270 */
[----:B------:R-:W-:-:S12]  /*62a0*/  BSSY.RECONVERGENT B0, `(.L_x_110) ;  /* 0x000014f000007945 */ /* 0x000fd80003800200 */
[----:B------:R-:W-:Y:S05]  /*62b0*/  @!P0 BRA `(.L_x_111) ;  /* 0x0000001400348947 */ /* 0x000fea0003800000 */
[----:B------:R-:W-:Y:S01]  /*62c0*/  ISETP.NE.AND P0, PT, R8, RZ, PT ;  /* 0x000000ff0800720c */ /* 0x000fe20003f05270 */
[----:B------:R-:W-:Y:S01]  /*62d0*/  BSSY.RECONVERGENT B1, `(.L_x_112) ;  /* 0x0000095000017945 */ /* 0x000fe20003800200 */
[----:B------:R-:W-:-:S11]  /*62e0*/  IMAD.MOV.U32 R4, RZ, RZ, R12 ;  /* 0x000000ffff047224 */ /* 0x000fd600078e000c */
[----:B------:R-:W-:Y:S05]  /*62f0*/  @!P0 BRA `(.L_x_113) ;  /* 0x0000000800488947 */ /* 0x000fea0003800000 */
[----:B------:R-:W2:Y:S04]  /*6300*/  LDG.E R0, desc[UR12][R24.64+0x4] ;  /* 0x0000040c18007981 */ /* 0x000ea8000c1e1900 */
[----:B------:R3:W5:Y:S01]  /*6310*/  LDG.E R27, desc[UR12][R20.64+0x28] ;  /* 0x0000280c141b7981 */ /* 0x000762000c1e1900 */
[----:B------:R-:W-:Y:S01]  /*6320*/  IMAD.MOV.U32 R31, RZ, RZ, 0x3b808081 ;  /* 0x3b808081ff1f7424 */ /* 0x000fe200078e00ff */
[----:B------:R-:W-:Y:S01]  /*6330*/  BSSY.RECONVERGENT B2, `(.L_x_114) ;  /* 0x0000015000027945 */ /* 0x000fe20003800200 */
[----:B0-----:R-:W-:Y:S01]  /*6340*/  IMAD.MOV.U32 R2, RZ, RZ, 0x437f0000 ;  /* 0x437f0000ff027424 */ /* 0x001fe200078e00ff */
[C---:B--2---:R-:W-:Y:S02]  /*6350*/  PRMT R4, R0.reuse, 0x7771, RZ ;  /* 0x0000777100047816 */ /* 0x044fe400000000ff */
[----:B------:R-:W-:-:S02]  /*6360*/  PRMT R26, R0, 0x7770, RZ ;  /* 0x00007770001a7816 */ /* 0x000fc400000000ff */
[----:B------:R-:W-:Y:S02]  /*6370*/  I2FP.F32.U32 R4, R4 ;  /* 0x0000000400047245 */ /* 0x000fe40000201000 */
[----:B------:R-:W-:Y:S01]  /*6380*/  PRMT R3, R0, 0x7772, RZ ;  /* 0x0000777200037816 */ /* 0x000fe200000000ff */
[----:B------:R-:W-:Y:S01]  /*6390*/  FFMA R0, R31, -R2, 1 ;  /* 0x3f8000001f007423 */ /* 0x000fe20000000802 */
[----:B------:R-:W-:Y:S01]  /*63a0*/  I2FP.F32.U32 R26, R26 ;  /* 0x0000001a001a7245 */ /* 0x000fe20000201000 */
[----:B------:R-:W-:Y:S01]  /*63b0*/  FMUL R29, R4, 0.58700001239776611328 ;  /* 0x3f1645a2041d7820 */ /* 0x000fe20000400000 */
[----:B------:R-:W-:-:S03]  /*63c0*/  I2FP.F32.U32 R3, R3 ;  /* 0x0000000300037245 */ /* 0x000fc60000201000 */
[----:B------:R-:W-:Y:S01]  /*63d0*/  FFMA R34, R26, 0.29899999499320983887, R29 ;  /* 0x3e9916871a227823 */ /* 0x000fe2000000001d */
[----:B------:R-:W-:-:S03]  /*63e0*/  FFMA R29, R0, R31, 0.0039215688593685626984 ;  /* 0x3b808081001d7423 */ /* 0x000fc6000000001f */
[----:B------:R-:W-:-:S04]  /*63f0*/  FFMA R34, R3, 0.11400000005960464478, R34 ;  /* 0x3de978d503227823 */ /* 0x000fc80000000022 */
[----:B------:R-:W0:Y:S01]  /*6400*/  FCHK P0, R34, 255 ;  /* 0x437f000022007902 */ /* 0x000e220000000000 */
[----:B------:R-:W-:-:S04]  /*6410*/  FFMA R0, R34, R29, RZ ;  /* 0x0000001d22007223 */ /* 0x000fc800000000ff */
[----:B------:R-:W-:-:S04]  /*6420*/  FFMA R2, R0, -255, R34 ;  /* 0xc37f000000027823 */ /* 0x000fc80000000022 */
[----:B------:R-:W-:Y:S01]  /*6430*/  FFMA R0, R29, R2, R0 ;  /* 0x000000021d007223 */ /* 0x000fe20000000000 */
[----:B0--3--:R-:W-:Y:S06]  /*6440*/  @!P0 BRA `(.L_x_115) ;  /* 0x00000000000c8947 */ /* 0x009fec0003800000 */
[----:B------:R-:W-:Y:S01]  /*6450*/  IMAD.MOV.U32 R0, RZ, RZ, 0x437f0000 ;  /* 0x437f0000ff007424 */ /* 0x000fe200078e00ff */
[----:B------:R-:W-:-:S07]  /*6460*/  MOV R28, 0x6480 ;  /* 0x00006480001c7802 */ /* 0x000fce0000000f00 */
[----:B-1---5:R-:W-:Y:S05]  /*6470*/  CALL.REL.NOINC `($__internal_1_$__cuda_sm3x_div_rn_noftz_f32_slowpath) ;  /* 0x0000006000107944 */ /* 0x022fea0003c00000 */
.L_x_115:
[----:B------:R-:W-:Y:S05]  /*6480*/  BSYNC.RECONVERGENT B2 ;  /* 0x0000000000027941 */ /* 0x000fea0003800200 */
.L_x_114:
[----:B-----5:R-:W-:Y:S01]  /*6490*/  FADD R0, -R27, R0 ;  /* 0x000000001b007221 */ /* 0x020fe20000000100 */
[----:B------:R-:W-:Y:S01]  /*64a0*/  BSSY.RECONVERGENT B2, `(.L_x_116) ;  /* 0x0000014000027945 */ /* 0x000fe20003800200 */
[----:B------:R-:W-:-:S03]  /*64b0*/  ISETP.NE.AND P1, PT, R8, 0x1, PT ;  /* 0x000000010800780c */ /* 0x000fc60003f25270 */
[----:B------:R-:W-:-:S04]  /*64c0*/  FMNMX R27, RZ, R0, !PT ;  /* 0x00000000ff1b7209 */ /* 0x000fc80007800000 */
[----:B------:R-:W-:-:S13]  /*64d0*/  FSETP.GT.AND P0, PT, R27, RZ, PT ;  /* 0x000000ff1b00720b */ /* 0x000fda0003f04000 */
[----:B------:R-:W-:Y:S05]  /*64e0*/  @!P0 BRA `(.L_x_117) ;  /* 0x00000000003c8947 */ /* 0x000fea0003800000 */
[----:B------:R-:W0:Y:S02]  /*64f0*/  LDC.64 R28, c[0x0][0x398] ;  /* 0x0000e600ff1c7b82 */ /* 0x000e240000000a00 */
[----:B0-----:R-:W2:Y:S02]  /*6500*/  LDG.E R28, desc[UR12][R28.64+0x24] ;  /* 0x0000240c1c1c7981 */ /* 0x001ea4000c1e1900 */
[----:B--2---:R-:W-:-:S04]  /*6510*/  FFMA R27, R27, R28, 1 ;  /* 0x3f8000001b1b7423 */ /* 0x004fc8000000001c */
[-C--:B------:R-:W-:Y:S01]  /*6520*/  FMUL R26, R26, R27.reuse ;  /* 0x0000001b1a1a7220 */ /* 0x080fe20000400000 */
[-C--:B------:R-:W-:Y:S01]  /*6530*/  FMUL R4, R4, R27.reuse ;  /* 0x0000001b04047220 */ /* 0x080fe20000400000 */
[----:B------:R-:W-:-:S04]  /*6540*/  FMUL R27, R3, R27 ;  /* 0x0000001b031b7220 */ /* 0x000fc80000400000 */
[----:B------:R-:W0:Y:S08]  /*6550*/  F2I.TRUNC.NTZ R26, R26 ;  /* 0x0000001a001a7305 */ /* 0x000e30000020f100 */
[----:B------:R-:W2:Y:S01]  /*6560*/  F2I.TRUNC.NTZ R4, R4 ;  /* 0x0000000400047305 */ /* 0x000ea2000020f100 */
[----:B0-----:R-:W-:-:S07]  /*6570*/  VIMNMX R0, PT, PT, R26, 0xff, PT ;  /* 0x000000ff1a007848 */ /* 0x001fce0003fe0100 */
[----:B------:R-:W0:Y:S01]  /*6580*/  F2I.TRUNC.NTZ R27, R27 ;  /* 0x0000001b001b7305 */ /* 0x000e22000020f100 */
[----:B--2---:R-:W-:-:S04]  /*6590*/  VIMNMX R3, PT, PT, R4, 0xff, PT ;  /* 0x000000ff04037848 */ /* 0x004fc80003fe0100 */
[----:B------:R-:W-:Y:S02]  /*65a0*/  PRMT R3, R3, 0x7604, R0 ;  /* 0x0000760403037816 */ /* 0x000fe40000000000 */
[----:B0-----:R-:W-:-:S03]  /*65b0*/  VIMNMX R31, PT, PT, R27, 0xff, PT ;  /* 0x000000ff1b1f7848 */ /* 0x001fc60003fe0100 */
[----:B------:R0:W-:Y:S04]  /*65c0*/  STG.E.U16 desc[UR12][R24.64+0x4], R3 ;  /* 0x0000040318007986 */ /* 0x0001e8000c10150c */
[----:B------:R0:W-:Y:S02]  /*65d0*/  STG.E.U8 desc[UR12][R24.64+0x6], R31 ;  /* 0x0000061f18007986 */ /* 0x0001e4000c10110c */
.L_x_117:
[----:B------:R-:W-:Y:S05]  /*65e0*/  BSYNC.RECONVERGENT B2 ;  /* 0x0000000000027941 */ /* 0x000fea0003800200 */
.L_x_116:
[----:B------:R-:W-:Y:S01]  /*65f0*/  IMAD.MOV.U32 R4, RZ, RZ, R5 ;  /* 0x000000ffff047224 */ /* 0x000fe200078e0005 */
[----:B------:R-:W-:Y:S06]  /*6600*/  @!P1 BRA `(.L_x_113) ;  /* 0x0000000400849947 */ /* 0x000fec0003800000 */
[----:B------:R-:W2:Y:S01]  /*6610*/  LDG.E R0, desc[UR12][R24.64+0x14] ;  /* 0x0000140c18007981 */ /* 0x000ea2000c1e1900 */
[----:B------:R-:W3:Y:S01]  /*6620*/  LDC.64 R28, c[0x0][0x398] ;  /* 0x0000e600ff1c7b82 */ /* 0x000ee20000000a00 */
[----:B------:R-:W-:Y:S02]  /*6630*/  IMAD.MOV.U32 R2, RZ, RZ, 0x3b808081 ;  /* 0x3b808081ff027424 */ /* 0x000fe400078e00ff */
[----:B------:R-:W-:-:S04]  /*6640*/  IMAD.MOV.U32 R33, RZ, RZ, 0x437f0000 ;  /* 0x437f0000ff217424 */ /* 0x000fc800078e00ff */
[----:B------:R-:W-:Y:S01]  /*6650*/  FFMA R33, R2, -R33, 1 ;  /* 0x3f80000002217423 */ /* 0x000fe20000000821 */
[----:B------:R-:W-:Y:S01]  /*6660*/  BSSY.RECONVERGENT B2, `(.L_x_118) ;  /* 0x0000014000027945 */ /* 0x000fe20003800200 */
[----:B---3--:R3:W5:Y:S01]  /*6670*/  LDG.E R27, desc[UR12][R28.64+0x28] ;  /* 0x0000280c1c1b7981 */ /* 0x008762000c1e1900 */
[C---:B--2---:R-:W-:Y:S02]  /*6680*/  PRMT R4, R0.reuse, 0x7771, RZ ;  /* 0x0000777100047816 */ /* 0x044fe400000000ff */
[C---:B------:R-:W-:Y:S02]  /*6690*/  PRMT R26, R0.reuse, 0x7770, RZ ;  /* 0x00007770001a7816 */ /* 0x040fe400000000ff */
[----:B------:R-:W-:Y:S02]  /*66a0*/  I2FP.F32.U32 R4, R4 ;  /* 0x0000000400047245 */ /* 0x000fe40000201000 */
[----:B0-----:R-:W-:Y:S02]  /*66b0*/  PRMT R3, R0, 0x7772, RZ ;  /* 0x0000777200037816 */ /* 0x001fe400000000ff */
[----:B------:R-:W-:Y:S01]  /*66c0*/  I2FP.F32.U32 R26, R26 ;  /* 0x0000001a001a7245 */ /* 0x000fe20000201000 */
[----:B------:R-:W-:Y:S01]  /*66d0*/  FMUL R31, R4, 0.58700001239776611328 ;  /* 0x3f1645a2041f7820 */ /* 0x000fe20000400000 */
[----:B------:R-:W-:-:S03]  /*66e0*/  I2FP.F32.U32 R3, R3 ;  /* 0x0000000300037245 */ /* 0x000fc60000201000 */
[----:B------:R-:W-:-:S04]  /*66f0*/  FFMA R0, R26, 0.29899999499320983887, R31 ;  /* 0x3e9916871a007823 */ /* 0x000fc8000000001f */
[----:B------:R-:W-:Y:S01]  /*6700*/  FFMA R34, R3, 0.11400000005960464478, R0 ;  /* 0x3de978d503227823 */ /* 0x000fe20000000000 */
[----:B------:R-:W-:-:S03]  /*6710*/  FFMA R0, R33, R2, 0.0039215688593685626984 ;  /* 0x3b80808121007423 */ /* 0x000fc60000000002 */
[----:B------:R-:W0:Y:S01]  /*6720*/  FCHK P0, R34, 255 ;  /* 0x437f000022007902 */ /* 0x000e220000000000 */
[----:B---3--:R-:W-:-:S04]  /*6730*/  FFMA R29, R0, R34, RZ ;  /* 0x00000022001d7223 */ /* 0x008fc800000000ff */
[----:B------:R-:W-:-:S04]  /*6740*/  FFMA R2, R29, -255, R34 ;  /* 0xc37f00001d027823 */ /* 0x000fc80000000022 */
[----:B------:R-:W-:Y:S01]  /*6750*/  FFMA R0, R0, R2, R29 ;  /* 0x0000000200007223 */ /* 0x000fe2000000001d */
[----:B0-----:R-:W-:Y:S06]  /*6760*/  @!P0 BRA `(.L_x_119) ;  /* 0x00000000000c8947 */ /* 0x001fec0003800000 */
[----:B------:R-:W-:Y:S01]  /*6770*/  IMAD.MOV.U32 R0, RZ, RZ, 0x437f0000 ;  /* 0x437f0000ff007424 */ /* 0x000fe200078e00ff */
[----:B------:R-:W-:-:S07]  /*6780*/  MOV R28, 0x67a0 ;  /* 0x000067a0001c7802 */ /* 0x000fce0000000f00 */
[----:B-1---5:R-:W-:Y:S05]  /*6790*/  CALL.REL.NOINC `($__internal_1_$__cuda_sm3x_div_rn_noftz_f32_slowpath) ;  /* 0x0000005c00487944 */ /* 0x022fea0003c00000 */
.L_x_119:
[----:B------:R-:W-:Y:S05]  /*67a0*/  BSYNC.RECONVERGENT B2 ;  /* 0x0000000000027941 */ /* 0x000fea0003800200 */
.L_x_118:
        /* <DEDUP_REMOVED lines=21> */
.L_x_121:
[----:B------:R-:W-:Y:S05]  /*6900*/  BSYNC.RECONVERGENT B2 ;  /* 0x0000000000027941 */ /* 0x000fea0003800200 */
.L_x_120:
[----:B------:R-:W-:Y:S01]  /*6910*/  IMAD.MOV.U32 R4, RZ, RZ, R6 ;  /* 0x000000ffff047224 */ /* 0x000fe200078e0006 */
[----:B------:R-:W-:Y:S06]  /*6920*/  @!P1 BRA `(.L_x_113) ;  /* 0x0000000000bc9947 */ /* 0x000fec0003800000 */
[----:B------:R-:W2:Y:S01]  /*6930*/  LDG.E R0, desc[UR12][R24.64+0x24] ;  /* 0x0000240c18007981 */ /* 0x000ea2000c1e1900 */
[----:B------:R-:W3:Y:S01]  /*6940*/  LDC.64 R28, c[0x0][0x398] ;  /* 0x0000e600ff1c7b82 */ /* 0x000ee20000000a00 */
[----:B------:R-:W-:Y:S02]  /*6950*/  IMAD.MOV.U32 R2, RZ, RZ, 0x3b808081 ;  /* 0x3b808081ff027424 */ /* 0x000fe400078e00ff */
[----:B0-----:R-:W-:-:S04]  /*6960*/  IMAD.MOV.U32 R31, RZ, RZ, 0x437f0000 ;  /* 0x437f0000ff1f7424 */ /* 0x001fc800078e00ff */
[----:B------:R-:W-:Y:S01]  /*6970*/  FFMA R31, R2, -R31, 1 ;  /* 0x3f800000021f7423 */ /* 0x000fe2000000081f */
[----:B------:R-:W-:Y:S01]  /*6980*/  BSSY.RECONVERGENT B2, `(.L_x_122) ;  /* 0x0000014000027945 */ /* 0x000fe20003800200 */
[----:B---3--:R0:W5:Y:S01]  /*6990*/  LDG.E R4, desc[UR12][R28.64+0x28] ;  /* 0x0000280c1c047981 */ /* 0x008162000c1e1900 */
[C---:B--2---:R-:W-:Y:S02]  /*69a0*/  PRMT R26, R0.reuse, 0x7771, RZ ;  /* 0x00007771001a7816 */ /* 0x044fe400000000ff */
[C---:B------:R-:W-:Y:S02]  /*69b0*/  PRMT R27, R0.reuse, 0x7770, RZ ;  /* 0x00007770001b7816 */ /* 0x040fe400000000ff */
[----:B------:R-:W-:Y:S02]  /*69c0*/  I2FP.F32.U32 R26, R26 ;  /* 0x0000001a001a7245 */ /* 0x000fe40000201000 */
[----:B------:R-:W-:Y:S02]  /*69d0*/  PRMT R3, R0, 0x7772, RZ ;  /* 0x0000777200037816 */ /* 0x000fe400000000ff */
[----:B------:R-:W-:Y:S01]  /*69e0*/  I2FP.F32.U32 R27, R27 ;  /* 0x0000001b001b7245 */ /* 0x000fe20000201000 */
[----:B------:R-:W-:Y:S01]  /*69f0*/  FMUL R0, R26, 0.58700001239776611328 ;  /* 0x3f1645a21a007820 */ /* 0x000fe20000400000 */
[----:B------:R-:W-:-:S03]  /*6a00*/  I2FP.F32.U32 R3, R3 ;  /* 0x0000000300037245 */ /* 0x000fc60000201000 */
[----:B------:R-:W-:-:S04]  /*6a10*/  FFMA R0, R27, 0.29899999499320983887, R0 ;  /* 0x3e9916871b007823 */ /* 0x000fc80000000000 */
[----:B------:R-:W-:Y:S01]  /*6a20*/  FFMA R34, R3, 0.11400000005960464478, R0 ;  /* 0x3de978d503227823 */ /* 0x000fe20000000000 */
[----:B------:R-:W-:-:S03]  /*6a30*/  FFMA R0, R31, R2, 0.0039215688593685626984 ;  /* 0x3b8080811f007423 */ /* 0x000fc60000000002 */
[----:B------:R-:W2:Y:S01]  /*6a40*/  FCHK P0, R34, 255 ;  /* 0x437f000022007902 */ /* 0x000ea20000000000 */
[----:B0-----:R-:W-:-:S04]  /*6a50*/  FFMA R29, R0, R34, RZ ;  /* 0x00000022001d7223 */ /* 0x001fc800000000ff */
[----:B------:R-:W-:-:S04]  /*6a60*/  FFMA R2, R29, -255, R34 ;  /* 0xc37f00001d027823 */ /* 0x000fc80000000022 */
[----:B------:R-:W-:Y:S01]  /*6a70*/  FFMA R0, R0, R2, R29 ;  /* 0x0000000200007223 */ /* 0x000fe2000000001d */
[----:B--2---:R-:W-:Y:S06]  /*6a80*/  @!P0 BRA `(.L_x_123) ;  /* 0x00000000000c8947 */ /* 0x004fec0003800000 */
[----:B------:R-:W-:Y:S01]  /*6a90*/  IMAD.MOV.U32 R0, RZ, RZ, 0x437f0000 ;  /* 0x437f0000ff007424 */ /* 0x000fe200078e00ff */
[----:B------:R-:W-:-:S07]  /*6aa0*/  MOV R28, 0x6ac0 ;  /* 0x00006ac0001c7802 */ /* 0x000fce0000000f00 */
[----:B-1---5:R-:W-:Y:S05]  /*6ab0*/  CALL.REL.NOINC `($__internal_1_$__cuda_sm3x_div_rn_noftz_f32_slowpath) ;  /* 0x0000005800807944 */ /* 0x022fea0003c00000 */
.L_x_123:
[----:B------:R-:W-:Y:S05]  /*6ac0*/  BSYNC.RECONVERGENT B2 ;  /* 0x0000000000027941 */ /* 0x000fea0003800200 */
.L_x_122:
[----:B-----5:R-:W-:Y:S01]  /*6ad0*/  FADD R0, -R4, R0 ;  /* 0x0000000004007221 */ /* 0x020fe20000000100 */
[----:B------:R-:W-:-:S04]  /*6ae0*/  IMAD.MOV.U32 R4, RZ, RZ, R7 ;  /* 0x000000ffff047224 */ /* 0x000fc800078e0007 */
[----:B------:R-:W-:-:S04]  /*6af0*/  FMNMX R31, RZ, R0, !PT ;  /* 0x00000000ff1f7209 */ /* 0x000fc80007800000 */
[----:B------:R-:W-:-:S13]  /*6b00*/  FSETP.GT.AND P0, PT, R31, RZ, PT ;  /* 0x000000ff1f00720b */ /* 0x000fda0003f04000 */
[----:B------:R-:W-:Y:S05]  /*6b10*/  @!P0 BRA `(.L_x_113) ;  /* 0x0000000000408947 */ /* 0x000fea0003800000 */
[----:B------:R-:W0:Y:S02]  /*6b20*/  LDC.64 R28, c[0x0][0x398] ;  /* 0x0000e600ff1c7b82 */ /* 0x000e240000000a00 */
[----:B0-----:R-:W2:Y:S01]  /*6b30*/  LDG.E R28, desc[UR12][R28.64+0x24] ;  /* 0x0000240c1c1c7981 */ /* 0x001ea2000c1e1900 */
[----:B------:R-:W-:Y:S02]  /*6b40*/  IMAD.MOV.U32 R4, RZ, RZ, R7 ;  /* 0x000000ffff047224 */ /* 0x000fe400078e0007 */
        /* <DEDUP_REMOVED lines=13> */
.L_x_113:
[----:B------:R-:W-:Y:S05]  /*6c20*/  BSYNC.RECONVERGENT B1 ;  /* 0x0000000000017941 */ /* 0x000fea0003800200 */
.L_x_112:
[----:B------:R-:W-:-:S13]  /*6c30*/  ISETP.GE.U32.AND P0, PT, R9, 0x3, PT ;  /* 0x000000030900780c */ /* 0x000fda0003f06070 */
[----:B------:R-:W-:Y:S05]  /*6c40*/  @!P0 BRA `(.L_x_111) ;  /* 0x0000000800d08947 */ /* 0x000fea0003800000 */
.L_x_134:
[----:B0-----:R-:W-:-:S05]  /*6c50*/  IMAD.WIDE R26, R4, 0x10, R22 ;  /* 0x00000010041a7825 */ /* 0x001fca00078e0216 */
[----:B------:R-:W3:Y:S01]  /*6c60*/  LDG.E R0, desc[UR12][R26.64+0x4] ;  /* 0x0000040c1a007981 */ /* 0x000ee2000c1e1900 */
[----:B0-2---:R-:W0:Y:S01]  /*6c70*/  LDC.64 R2, c[0x0][0x398] ;  /* 0x0000e600ff027b82 */ /* 0x005e220000000a00 */
[----:B------:R-:W-:Y:S02]  /*6c80*/  IMAD.MOV.U32 R28, RZ, RZ, 0x3b808081 ;  /* 0x3b808081ff1c7424 */ /* 0x000fe400078e00ff */
[----:B------:R-:W-:-:S04]  /*6c90*/  IMAD.MOV.U32 R33, RZ, RZ, 0x437f0000 ;  /* 0x437f0000ff217424 */ /* 0x000fc800078e00ff */
[----:B------:R-:W-:Y:S01]  /*6ca0*/  FFMA R33, R28, -R33, 1 ;  /* 0x3f8000001c217423 */ /* 0x000fe20000000821 */
[----:B------:R-:W-:Y:S01]  /*6cb0*/  VIADD R4, R4, 0x4 ;  /* 0x0000000404047836 */ /* 0x000fe20000000000 */
[----:B------:R-:W-:Y:S04]  /*6cc0*/  BSSY.RECONVERGENT B1, `(.L_x_124) ;  /* 0x0000015000017945 */ /* 0x000fe80003800200 */
[----:B------:R-:W-:Y:S01]  /*6cd0*/  ISETP.GE.AND P2, PT, R4, R11, PT ;  /* 0x0000000b0400720c */ /* 0x000fe20003f46270 */
[----:B0-----:R0:W5:Y:S01]  /*6ce0*/  LDG.E R3, desc[UR12][R2.64+0x28] ;  /* 0x0000280c02037981 */ /* 0x001162000c1e1900 */
[C---:B---3--:R-:W-:Y:S02]  /*6cf0*/  PRMT R30, R0.reuse, 0x7771, RZ ;  /* 0x00007771001e7816 */ /* 0x048fe400000000ff */
[----:B------:R-:W-:-:S02]  /*6d00*/  PRMT R31, R0, 0x7770, RZ ;  /* 0x00007770001f7816 */ /* 0x000fc400000000ff */
[----:B------:R-:W-:Y:S02]  /*6d10*/  I2FP.F32.U32 R30, R30 ;  /* 0x0000001e001e7245 */ /* 0x000fe40000201000 */
[----:B------:R-:W-:Y:S02]  /*6d20*/  PRMT R32, R0, 0x7772, RZ ;  /* 0x0000777200207816 */ /* 0x000fe400000000ff */
[----:B------:R-:W-:Y:S01]  /*6d30*/  I2FP.F32.U32 R31, R31 ;  /* 0x0000001f001f7245 */ /* 0x000fe20000201000 */
[----:B------:R-:W-:Y:S01]  /*6d40*/  FMUL R0, R30, 0.58700001239776611328 ;  /* 0x3f1645a21e007820 */ /* 0x000fe20000400000 */
[----:B------:R-:W-:-:S03]  /*6d50*/  I2FP.F32.U32 R32, R32 ;  /* 0x0000002000207245 */ /* 0x000fc60000201000 */
[----:B------:R-:W-:Y:S01]  /*6d60*/  FFMA R29, R31, 0.29899999499320983887, R0 ;  /* 0x3e9916871f1d7823 */ /* 0x000fe20000000000 */
[----:B------:R-:W-:-:S03]  /*6d70*/  FFMA R0, R33, R28, 0.0039215688593685626984 ;  /* 0x3b80808121007423 */ /* 0x000fc6000000001c */
[----:B------:R-:W-:-:S04]  /*6d80*/  FFMA R34, R32, 0.11400000005960464478, R29 ;  /* 0x3de978d520227823 */ /* 0x000fc8000000001d */
[----:B------:R-:W2:Y:S01]  /*6d90*/  FCHK P0, R34, 255 ;  /* 0x437f000022007902 */ /* 0x000ea20000000000 */
[----:B------:R-:W-:-:S04]  /*6da0*/  FFMA R29, R0, R34, RZ ;  /* 0x00000022001d7223 */ /* 0x000fc800000000ff */
[----:B0-----:R-:W-:-:S04]  /*6db0*/  FFMA R2, R29, -255, R34 ;  /* 0xc37f00001d027823 */ /* 0x001fc80000000022 */
[----:B------:R-:W-:Y:S01]  /*6dc0*/  FFMA R0, R0, R2, R29 ;  /* 0x0000000200007223 */ /* 0x000fe2000000001d */
[----:B--2---:R-:W-:Y:S06]  /*6dd0*/  @!P0 BRA `(.L_x_125) ;  /* 0x00000000000c8947 */ /* 0x004fec0003800000 */
[----:B------:R-:W-:Y:S01]  /*6de0*/  IMAD.MOV.U32 R0, RZ, RZ, 0x437f0000 ;  /* 0x437f0000ff007424 */ /* 0x000fe200078e00ff */
[----:B------:R-:W-:-:S07]  /*6df0*/  MOV R28, 0x6e10 ;  /* 0x00006e10001c7802 */ /* 0x000fce0000000f00 */
[----:B-1---5:R-:W-:Y:S05]  /*6e00*/  CALL.REL.NOINC `($__internal_1_$__cuda_sm3x_div_rn_noftz_f32_slowpath) ;  /* 0x0000005400ac7944 */ /* 0x022fea0003c00000 */
.L_x_125:
[----:B------:R-:W-:Y:S05]  /*6e10*/  BSYNC.RECONVERGENT B1 ;  /* 0x0000000000017941 */ /* 0x000fea0003800200 */
.L_x_124:
[----:B-----5:R-:W-:-:S05]  /*6e20*/  FADD R0, -R3, R0 ;  /* 0x0000000003007221 */ /* 0x020fca0000000100 */
[----:B------:R-:W-:-:S04]  /*6e30*/  FMNMX R33, RZ, R0, !PT ;  /* 0x00000000ff217209 */ /* 0x000fc80007800000 */
[----:B------:R-:W-:-:S13]  /*6e40*/  FSETP.GT.AND P0, PT, R33, RZ, PT ;  /* 0x000000ff2100720b */ /* 0x000fda0003f04000 */
[----:B------:R-:W0:Y:S02]  /*6e50*/  @P0 LDC.64 R28, c[0x0][0x398] ;  /* 0x0000e600ff1c0b82 */ /* 0x000e240000000a00 */
[----:B0-----:R-:W2:Y:S02]  /*6e60*/  @P0 LDG.E R0, desc[UR12][R28.64+0x24] ;  /* 0x0000240c1c000981 */ /* 0x001ea4000c1e1900 */
[----:B--2---:R-:W-:Y:S02]  /*6e70*/  @P0 FFMA R33, R33, R0, 1 ;  /* 0x3f80000021210423 */ /* 0x004fe40000000000 */
[----:B------:R-:W2:Y:S02]  /*6e80*/  LDG.E R0, desc[UR12][R26.64+0x14] ;  /* 0x0000140c1a007981 */ /* 0x000ea4000c1e1900 */
[-C--:B------:R-:W-:Y:S01]  /*6e90*/  @P0 FMUL R31, R31, R33.reuse ;  /* 0x000000211f1f0220 */ /* 0x080fe20000400000 */
[-C--:B------:R-:W-:Y:S01]  /*6ea0*/  @P0 FMUL R30, R30, R33.reuse ;  /* 0x000000211e1e0220 */ /* 0x080fe20000400000 */
[----:B------:R-:W-:-:S04]  /*6eb0*/  @P0 FMUL R32, R32, R33 ;  /* 0x0000002120200220 */ /* 0x000fc80000400000 */
[----:B------:R-:W0:Y:S08]  /*6ec0*/  @P0 F2I.TRUNC.NTZ R31, R31 ;  /* 0x0000001f001f0305 */ /* 0x000e30000020f100 */
[----:B------:R-:W3:Y:S01]  /*6ed0*/  @P0 F2I.TRUNC.NTZ R30, R30 ;  /* 0x0000001e001e0305 */ /* 0x000ee2000020f100 */
[----:B0-----:R-:W-:-:S07]  /*6ee0*/  @P0 VIMNMX R2, PT, PT, R31, 0xff, PT ;  /* 0x000000ff1f020848 */ /* 0x001fce0003fe0100 */
[----:B------:R-:W0:Y:S01]  /*6ef0*/  @P0 F2I.TRUNC.NTZ R32, R32 ;  /* 0x0000002000200305 */ /* 0x000e22000020f100 */
[----:B---3--:R-:W-:-:S04]  /*6f00*/  @P0 VIMNMX R33, PT, PT, R30, 0xff, PT ;  /* 0x000000ff1e210848 */ /* 0x008fc80003fe0100 */
[----:B------:R-:W-:Y:S02]  /*6f10*/  @P0 PRMT R33, R33, 0x7604, R2 ;  /* 0x0000760421210816 */ /* 0x000fe40000000002 */
[----:B0-----:R-:W-:-:S03]  /*6f20*/  @P0 VIMNMX R35, PT, PT, R32, 0xff, PT ;  /* 0x000000ff20230848 */ /* 0x001fc60003fe0100 */
[----:B------:R0:W-:Y:S01]  /*6f30*/  @P0 STG.E.U16 desc[UR12][R26.64+0x4], R33 ;  /* 0x000004211a000986 */ /* 0x0001e2000c10150c */
[----:B------:R-:W-:-:S03]  /*6f40*/  IMAD.MOV.U32 R37, RZ, RZ, 0x437f0000 ;  /* 0x437f0000ff257424 */ /* 0x000fc600078e00ff */
[----:B------:R3:W-:Y:S04]  /*6f50*/  @P0 STG.E.U8 desc[UR12][R26.64+0x6], R35 ;  /* 0x000006231a000986 */ /* 0x0007e8000c10110c */
[----:B------:R4:W5:Y:S01]  /*6f60*/  @P0 LDG.E R3, desc[UR12][R28.64+0x28] ;  /* 0x0000280c1c030981 */ /* 0x000962000c1e1900 */
[----:B------:R-:W-:Y:S01]  /*6f70*/  BSSY.RECONVERGENT B1, `(.L_x_126) ;  /* 0x0000015000017945 */ /* 0x000fe20003800200 */
[C---:B--2---:R-:W-:Y:S02]  /*6f80*/  PRMT R2, R0.reuse, 0x7771, RZ ;  /* 0x0000777100027816 */ /* 0x044fe400000000ff */
[C---:B------:R-:W-:Y:S02]  /*6f90*/  PRMT R31, R0.reuse, 0x7770, RZ ;  /* 0x00007770001f7816 */ /* 0x040fe400000000ff */
[----:B------:R-:W-:Y:S01]  /*6fa0*/  I2FP.F32.U32 R30, R2 ;  /* 0x00000002001e7245 */ /* 0x000fe20000201000 */
[----:B------:R-:W-:Y:S01]  /*6fb0*/  IMAD.MOV.U32 R2, RZ, RZ, 0x3b808081 ;  /* 0x3b808081ff027424 */ /* 0x000fe200078e00ff */
[----:B------:R-:W-:-:S02]  /*6fc0*/  PRMT R32, R0, 0x7772, RZ ;  /* 0x0000777200207816 */ /* 0x000fc400000000ff */
[----:B------:R-:W-:Y:S01]  /*6fd0*/  I2FP.F32.U32 R31, R31 ;  /* 0x0000001f001f7245 */ /* 0x000fe20000201000 */
[----:B------:R-:W-:Y:S01]  /*6fe0*/  FMUL R0, R30, 0.58700001239776611328 ;  /* 0x3f1645a21e007820 */ /* 0x000fe20000400000 */
[----:B------:R-:W-:Y:S01]  /*6ff0*/  I2FP.F32.U32 R32, R32 ;  /* 0x0000002000207245 */ /* 0x000fe20000201000 */
[----:B------:R-:W-:Y:S02]  /*7000*/  FFMA R37, R2, -R37, 1 ;  /* 0x3f80000002257423 */ /* 0x000fe40000000825 */
[----:B0-----:R-:W-:Y:S02]  /*7010*/  FFMA R33, R31, 0.29899999499320983887, R0 ;  /* 0x3e9916871f217823 */ /* 0x001fe40000000000 */
[----:B------:R-:W-:Y:S02]  /*7020*/  FFMA R0, R37, R2, 0.0039215688593685626984 ;  /* 0x3b80808125007423 */ /* 0x000fe40000000002 */
[----:B------:R-:W-:-:S04]  /*7030*/  FFMA R34, R32, 0.11400000005960464478, R33 ;  /* 0x3de978d520227823 */ /* 0x000fc80000000021 */
[----:B------:R-:W0:Y:S01]  /*7040*/  FCHK P0, R34, 255 ;  /* 0x437f000022007902 */ /* 0x000e220000000000 */
[----:B----4-:R-:W-:-:S04]  /*7050*/  FFMA R29, R0, R34, RZ ;  /* 0x00000022001d7223 */ /* 0x010fc800000000ff */
[----:B------:R-:W-:-:S04]  /*7060*/  FFMA R2, R29, -255, R34 ;  /* 0xc37f00001d027823 */ /* 0x000fc80000000022 */
[----:B------:R-:W-:Y:S01]  /*7070*/  FFMA R0, R0, R2, R29 ;  /* 0x0000000200007223 */ /* 0x000fe2000000001d */
[----:B0--3--:R-:W-:Y:S06]  /*7080*/  @!P0 BRA `(.L_x_127) ;  /* 0x00000000000c8947 */ /* 0x009fec0003800000 */
[----:B------:R-:W-:Y:S01]  /*7090*/  IMAD.MOV.U32 R0, RZ, RZ, 0x437f0000 ;  /* 0x437f0000ff007424 */ /* 0x000fe200078e00ff */
[----:B------:R-:W-:-:S07]  /*70a0*/  MOV R28, 0x70c0 ;  /* 0x000070c0001c7802 */ /* 0x000fce0000000f00 */
[----:B-1---5:R-:W-:Y:S05]  /*70b0*/  CALL.REL.NOINC `($__internal_1_$__cuda_sm3x_div_rn_noftz_f32_slowpath) ;  /* 0x0000005400007944 */ /* 0x022fea0003c00000 */
.L_x_127:
[----:B------:R-:W-:Y:S05]  /*70c0*/  BSYNC.RECONVERGENT B1 ;  /* 0x0000000000017941 */ /* 0x000fea0003800200 */
.L_x_126:
        /* <DEDUP_REMOVED lines=42> */
.L_x_129:
[----:B------:R-:W-:Y:S05]  /*7370*/  BSYNC.RECONVERGENT B1 ;  /* 0x0000000000017941 */ /* 0x000fea0003800200 */
.L_x_128:
        /* <DEDUP_REMOVED lines=42> */
.L_x_131:
[----:B------:R-:W-:Y:S05]  /*7620*/  BSYNC.RECONVERGENT B1 ;  /* 0x0000000000017941 */ /* 0x000fea0003800200 */
.L_x_130:
[----:B-----5:R-:W-:Y:S01]  /*7630*/  FADD R0, R0, -R3 ;  /* 0x8000000300007221 */ /* 0x020fe20000000000 */
[----:B------:R-:W-:Y:S04]  /*7640*/  BSSY.RECONVERGENT B1, `(.L_x_132) ;  /* 0x0000013000017945 */ /* 0x000fe80003800200 */
        /* <DEDUP_REMOVED lines=18> */
.L_x_133:
[----:B------:R-:W-:Y:S05]  /*7770*/  BSYNC.RECONVERGENT B1 ;  /* 0x0000000000017941 */ /* 0x000fea0003800200 */
.L_x_132:
[----:B------:R-:W-:Y:S05]  /*7780*/  @!P2 BRA `(.L_x_134) ;  /* 0xfffffff40030a947 */ /* 0x000fea000383ffff */
.L_x_111:
[----:B------:R-:W-:Y:S05]  /*7790*/  BSYNC.RECONVERGENT B0 ;  /* 0x0000000000007941 */ /* 0x000fea0003800200 */
.L_x_110:
        /* <DEDUP_REMOVED lines=8> */
.L_x_216:
[----:B------:R-:W-:Y:S04]  /*7820*/  BSSY B0, `(.L_x_137) ;  /* 0x0000017000007945 */ /* 0x000fe80003800000 */
[----:B------:R-:W-:Y:S05]  /*7830*/  @P2 BRA `(.L_x_138) ;  /* 0x0000000000542947 */ /* 0x000fea0003800000 */
[----:B0-2---:R-:W0:Y:S01]  /*7840*/  S2R R3, SR_LANEID ;  /* 0x0000000000037919 */ /* 0x005e220000000000 */
[----:B------:R-:W-:Y:S02]  /*7850*/  VOTEU.ANY UR7, UPT, PT ;  /* 0x0000000000077886 */ /* 0x000fe400038e0100 */
[----:B------:R-:W0:Y:S08]  /*7860*/  FLO.U32 R2, UR7 ;  /* 0x0000000700027d00 */ /* 0x000e3000080e0000 */
[----:B------:R-:W2:Y:S01]  /*7870*/  POPC R0, UR7 ;  /* 0x0000000700007d09 */ /* 0x000ea20008000000 */
[----:B0-----:R-:W-:Y:S01]  /*7880*/  ISETP.EQ.U32.AND P0, PT, R2, R3, PT ;  /* 0x000000030200720c */ /* 0x001fe20003f02070 */
[----:B--2---:R-:W-:-:S12]  /*7890*/  IMAD R3, R0, UR4, RZ ;  /* 0x0000000400037c24 */ /* 0x004fd8000f8e02ff */
        /* <DEDUP_REMOVED lines=9> */
.L_x_139:
[----:B------:R-:W2:Y:S04]  /*7930*/  LD.E.STRONG.GPU R3, desc[UR12][R14.64+0x4] ;  /* 0x0000040c0e037980 */ /* 0x000ea8000c10f900 */
[----:B--2---:R-:W-:Y:S01]  /*7940*/  CCTL.IVALL ;  /* 0x00000000ff00798f */ /* 0x004fe20002000000 */
[----:B------:R-:W-:Y:S05]  /*7950*/  YIELD ;  /* 0x0000000000007946 */ /* 0x000fea0003800000 */
[----:B------:R-:W-:-:S04]  /*7960*/  LOP3.LUT R3, R3, R0, RZ, 0x3c, !PT ;  /* 0x0000000003037212 */ /* 0x000fc800078e3cff */
[----:B------:R-:W-:-:S13]  /*7970*/  ISETP.GT.AND P0, PT, R3, -0x1, PT ;  /* 0xffffffff0300780c */ /* 0x000fda0003f04270 */
[----:B------:R-:W-:Y:S05]  /*7980*/  @P0 BRA `(.L_x_139) ;  /* 0xfffffffc00e80947 */ /* 0x000fea000383ffff */
.L_x_138:
[----:B------:R-:W-:Y:S05]  /*7990*/  BSYNC B0 ;  /* 0x0000000000007941 */ /* 0x000fea0003800000 */
.L_x_137:
[----:B------:R-:W-:-:S03]  /*79a0*/  UMOV UR7, 0xffffffff ;  /* 0xffffffff00077882 */ /* 0x000fc60000000000 */
[----:B------:R-:W-:Y:S05]  /*79b0*/  BRA.DIV UR7, `(.L_x_140) ;  /* 0x0000004207b87947 */ /* 0x000fea000b800000 */
[----:B------:R-:W-:Y:S06]  /*79c0*/  BAR.SYNC.DEFER_BLOCKING 0x0 ;  /* 0x0000000000007b1d */ /* 0x000fec0000010000 */
.L_x_219:
[----:B------:R3:W5:Y:S02]  /*79d0*/  LDG.E R0, desc[UR12][R20.64+0x70] ;  /* 0x0000700c14007981 */ /* 0x000764000c1e1900 */
.L_x_109:
[----:B-----5:R-:W-:-:S13]  /*79e0*/  LOP3.LUT P0, RZ, R0, 0x8, RZ, 0xc0, !PT ;  /* 0x0000000800ff7812 */ /* 0x020fda000780c0ff */
[----:B------:R-:W-:Y:S05]  /*79f0*/  @!P0 BRA `(.L_x_141) ;  /* 0x0000001c00ec8947 */ /* 0x000fea0003800000 */
[----:B------:R-:W-:Y:S01]  /*7a00*/  ISETP.GT.AND P0, PT, R11, R12, PT ;  /* 0x0000000c0b00720c */ /* 0x000fe20003f04270 */
[----:B------:R-:W-:-:S12]  /*7a10*/  BSSY.RECONVERGENT B0, `(.L_x_142) ;  /* 0x00001d5000007945 */ /* 0x000fd80003800200 */
[----:B------:R-:W-:Y:S05]  /*7a20*/  @!P0 BRA `(.L_x_143) ;  /* 0x0000001c004c8947 */ /* 0x000fea0003800000 */
[----:B------:R-:W-:Y:S01]  /*7a30*/  ISETP.NE.AND P0, PT, R8, RZ, PT ;  /* 0x000000ff0800720c */ /* 0x000fe20003f05270 */
[----:B------:R-:W-:Y:S01]  /*7a40*/  BSSY.RECONVERGENT B1, `(.L_x_144) ;  /* 0x00000cb000017945 */ /* 0x000fe20003800200 */
[----:B0-----:R-:W-:-:S11]  /*7a50*/  IMAD.MOV.U32 R27, RZ, RZ, R12 ;  /* 0x000000ffff1b7224 */ /* 0x001fd600078e000c */
[----:B------:R-:W-:Y:S05]  /*7a60*/  @!P0 BRA `(.L_x_145) ;  /* 0x0000000c00208947 */ /* 0x000fea0003800000 */
[----:B------:R-:W4:Y:S01]  /*7a70*/  LDG.E R30, desc[UR12][R20.64+0x40] ;  /* 0x0000400c141e7981 */ /* 0x000f22000c1e1900 */
[----:B------:R-:W0:Y:S01]  /*7a80*/  LDC R29, c[0x0][0x3b0] ;  /* 0x0000ec00ff1d7b82 */ /* 0x000e220000000800 */
[----:B--2---:R-:W-:Y:S01]  /*7a90*/  IABS R31, R12 ;  /* 0x0000000c001f7213 */ /* 0x004fe20000000000 */
[----:B------:R-:W-:Y:S01]  /*7aa0*/  BSSY.RECONVERGENT B2, `(.L_x_146) ;  /* 0x0000047000027945 */ /* 0x000fe20003800200 */
[----:B0-----:R-:W-:-:S04]  /*7ab0*/  IABS R0, R29 ;  /* 0x0000001d00007213 */ /* 0x001fc80000000000 */
[----:B------:R-:W0:Y:S08]  /*7ac0*/  I2F.RP R26, R0 ;  /* 0x00000000001a7306 */ /* 0x000e300000209400 */
[----:B0-----:R-:W0:Y:S02]  /*7ad0*/  MUFU.RCP R26, R26 ;  /* 0x0000001a001a7308 */ /* 0x001e240000001000 */
[----:B0-----:R-:W-:-:S06]  /*7ae0*/  VIADD R2, R26, 0xffffffe ;  /* 0x0ffffffe1a027836 */ /* 0x001fcc0000000000 */
[----:B------:R0:W2:Y:S02]  /*7af0*/  F2I.FTZ.U32.TRUNC.NTZ R3, R2 ;  /* 0x0000000200037305 */ /* 0x0000a4000021f000 */
[----:B0-----:R-:W-:Y:S02]  /*7b00*/  IMAD.MOV.U32 R2, RZ, RZ, RZ ;  /* 0x000000ffff027224 */ /* 0x001fe400078e00ff */
[----:B--2---:R-:W-:-:S04]  /*7b10*/  IMAD.MOV R27, RZ, RZ, -R3 ;  /* 0x000000ffff1b7224 */ /* 0x004fc800078e0a03 */
[----:B------:R-:W-:-:S04]  /*7b20*/  IMAD R27, R27, R0, RZ ;  /* 0x000000001b1b7224 */ /* 0x000fc800078e02ff */
[----:B------:R-:W-:Y:S01]  /*7b30*/  IMAD.HI.U32 R4, R3, R27, R2 ;  /* 0x0000001b03047227 */ /* 0x000fe200078e0002 */
[----:B----4-:R-:W-:-:S05]  /*7b40*/  IABS R28, R30 ;  /* 0x0000001e001c7213 */ /* 0x010fca0000000000 */
[----:B------:R-:W-:Y:S02]  /*7b50*/  IMAD.MOV.U32 R27, RZ, RZ, R28 ;  /* 0x000000ffff1b7224 */ /* 0x000fe400078e001c */
[----:B------:R-:W-:Y:S02]  /*7b60*/  IMAD.HI.U32 R28, R4, R31, RZ ;  /* 0x0000001f041c7227 */ /* 0x000fe400078e00ff */
[----:B------:R-:W0:Y:S02]  /*7b70*/  I2F.RP R26, R27 ;  /* 0x0000001b001a7306 */ /* 0x000e240000209400 */
[----:B------:R-:W-:-:S04]  /*7b80*/  IMAD.MOV R2, RZ, RZ, -R28 ;  /* 0x000000ffff027224 */ /* 0x000fc800078e0a1c */
[----:B------:R-:W-:-:S05]  /*7b90*/  IMAD R31, R0, R2, R31 ;  /* 0x00000002001f7224 */ /* 0x000fca00078e021f */
[----:B------:R-:W-:Y:S01]  /*7ba0*/  ISETP.GT.U32.AND P0, PT, R0, R31, PT ;  /* 0x0000001f0000720c */ /* 0x000fe20003f04070 */
[----:B0-----:R-:W0:-:S12]  /*7bb0*/  MUFU.RCP R26, R26 ;  /* 0x0000001a001a7308 */ /* 0x001e180000001000 */
[----:B------:R-:W-:Y:S02]  /*7bc0*/  @!P0 IMAD.IADD R31, R31, 0x1, -R0 ;  /* 0x000000011f1f8824 */ /* 0x000fe400078e0a00 */
[----:B------:R-:W-:Y:S01]  /*7bd0*/  @!P0 VIADD R28, R28, 0x1 ;  /* 0x000000011c1c8836 */ /* 0x000fe20000000000 */
[----:B------:R-:W-:Y:S02]  /*7be0*/  ISETP.NE.AND P0, PT, R29, RZ, PT ;  /* 0x000000ff1d00720c */ /* 0x000fe40003f05270 */
[----:B------:R-:W-:Y:S02]  /*7bf0*/  ISETP.GE.U32.AND P1, PT, R31, R0, PT ;  /* 0x000000001f00720c */ /* 0x000fe40003f26070 */
[-C--:B------:R-:W-:Y:S01]  /*7c00*/  LOP3.LUT R31, R12, R29.reuse, RZ, 0x3c, !PT ;  /* 0x0000001d0c1f7212 */ /* 0x080fe200078e3cff */
[----:B0-----:R-:W-:Y:S01]  /*7c10*/  VIADD R2, R26, 0xffffffe ;  /* 0x0ffffffe1a027836 */ /* 0x001fe20000000000 */
[----:B------:R-:W-:Y:S02]  /*7c20*/  LOP3.LUT R26, RZ, R29, RZ, 0x33, !PT ;  /* 0x0000001dff1a7212 */ /* 0x000fe400078e33ff */
[----:B------:R-:W-:Y:S01]  /*7c30*/  ISETP.GE.AND P2, PT, R31, RZ, PT ;  /* 0x000000ff1f00720c */ /* 0x000fe20003f46270 */
[----:B------:R0:W2:Y:S06]  /*7c40*/  F2I.FTZ.U32.TRUNC.NTZ R3, R2 ;  /* 0x0000000200037305 */ /* 0x0000ac000021f000 */
[----:B------:R-:W-:Y:S01]  /*7c50*/  @P1 VIADD R28, R28, 0x1 ;  /* 0x000000011c1c1836 */ /* 0x000fe20000000000 */
[----:B0-----:R-:W-:-:S03]  /*7c60*/  IABS R2, R30 ;  /* 0x0000001e00027213 */ /* 0x001fc60000000000 */
[----:B------:R-:W-:-:S04]  /*7c70*/  IMAD.MOV.U32 R31, RZ, RZ, R28 ;  /* 0x000000ffff1f7224 */ /* 0x000fc800078e001c */
[----:B------:R-:W-:Y:S02]  /*7c80*/  @!P2 IMAD.MOV R31, RZ, RZ, -R31 ;  /* 0x000000ffff1fa224 */ /* 0x000fe400078e0a1f */
[--C-:B--2---:R-:W-:Y:S02]  /*7c90*/  IMAD.MOV R28, RZ, RZ, -R3.reuse ;  /* 0x000000ffff1c7224 */ /* 0x104fe400078e0a03 */
[----:B------:R-:W-:Y:S01]  /*7ca0*/  IMAD.MOV R32, RZ, RZ, -R2 ;  /* 0x000000ffff207224 */ /* 0x000fe200078e0a02 */
[----:B------:R-:W-:Y:S01]  /*7cb0*/  SEL R31, R26, R31, !P0 ;  /* 0x0000001f1a1f7207 */ /* 0x000fe20004000000 */
[----:B------:R-:W-:Y:S02]  /*7cc0*/  IMAD R33, R28, R27, RZ ;  /* 0x0000001b1c217224 */ /* 0x000fe400078e02ff */
[----:B------:R-:W-:Y:S01]  /*7cd0*/  IMAD.MOV.U32 R2, RZ, RZ, RZ ;  /* 0x000000ffff027224 */ /* 0x000fe200078e00ff */
[----:B------:R-:W-:Y:S02]  /*7ce0*/  IABS R28, R31 ;  /* 0x0000001f001c7213 */ /* 0x000fe40000000000 */
[----:B------:R-:W-:Y:S01]  /*7cf0*/  ISETP.GE.AND P3, PT, R31, RZ, PT ;  /* 0x000000ff1f00720c */ /* 0x000fe20003f66270 */
[----:B------:R-:W-:-:S04]  /*7d00*/  IMAD.HI.U32 R2, R3, R33, R2 ;  /* 0x0000002103027227 */ /* 0x000fc800078e0002 */
[----:B------:R-:W-:Y:S02]  /*7d10*/  IMAD.MOV.U32 R3, RZ, RZ, R28 ;  /* 0x000000ffff037224 */ /* 0x000fe400078e001c */
[----:B------:R-:W-:Y:S02]  /*7d20*/  IMAD.MOV.U32 R28, RZ, RZ, R32 ;  /* 0x000000ffff1c7224 */ /* 0x000fe400078e0020 */
[----:B------:R-:W-:-:S04]  /*7d30*/  IMAD.HI.U32 R2, R2, R3, RZ ;  /* 0x0000000302027227 */ /* 0x000fc800078e00ff */
[----:B------:R-:W-:-:S05]  /*7d40*/  IMAD R2, R2, R28, R3 ;  /* 0x0000001c02027224 */ /* 0x000fca00078e0203 */
[----:B------:R-:W-:-:S13]  /*7d50*/  ISETP.GT.U32.AND P1, PT, R27, R2, PT ;  /* 0x000000021b00720c */ /* 0x000fda0003f24070 */
[----:B------:R-:W-:Y:S01]  /*7d60*/  @!P1 IMAD.IADD R2, R2, 0x1, -R27 ;  /* 0x0000000102029824 */ /* 0x000fe200078e0a1b */
[----:B------:R-:W-:-:S04]  /*7d70*/  ISETP.NE.AND P1, PT, R30, RZ, PT ;  /* 0x000000ff1e00720c */ /* 0x000fc80003f25270 */
[----:B------:R-:W-:-:S13]  /*7d80*/  ISETP.GT.U32.AND P2, PT, R27, R2, PT ;  /* 0x000000021b00720c */ /* 0x000fda0003f44070 */
[----:B------:R-:W-:Y:S01]  /*7d90*/  @!P2 IMAD.IADD R2, R2, 0x1, -R27 ;  /* 0x000000010202a824 */ /* 0x000fe200078e0a1b */
[----:B------:R-:W-:-:S03]  /*7da0*/  ISETP.NE.AND P2, PT, R8, 0x1, PT ;  /* 0x000000010800780c */ /* 0x000fc60003f45270 */
[----:B------:R-:W-:Y:S01]  /*7db0*/  @!P3 IMAD.MOV R2, RZ, RZ, -R2 ;  /* 0x000000ffff02b224 */ /* 0x000fe200078e0a02 */
[----:B------:R-:W-:-:S04]  /*7dc0*/  @!P1 LOP3.LUT R2, RZ, R30, RZ, 0x33, !PT ;  /* 0x0000001eff029212 */ /* 0x000fc800078e33ff */
[----:B------:R-:W-:-:S13]  /*7dd0*/  ISETP.NE.AND P1, PT, R2, RZ, PT ;  /* 0x000000ff0200720c */ /* 0x000fda0003f25270 */
[----:B------:R-:W-:Y:S05]  /*7de0*/  @P1 BRA `(.L_x_147) ;  /* 0x0000000000481947 */ /* 0x000fea0003800000 */
[----:B------:R-:W2:Y:S04]  /*7df0*/  LDG.E R3, desc[UR12][R24.64+0x4] ;  /* 0x0000040c18037981 */ /* 0x000ea8000c1e1900 */
[----:B------:R-:W4:Y:S01]  /*7e00*/  LDG.E R2, desc[UR12][R20.64+0x3c] ;  /* 0x00003c0c14027981 */ /* 0x000f22000c1e1900 */
[----:B--2---:R-:W-:-:S04]  /*7e10*/  PRMT R27, R3, 0x7770, RZ ;  /* 0x00007770031b7816 */ /* 0x004fc800000000ff */
[----:B------:R-:W-:Y:S01]  /*7e20*/  I2FP.F32.U32 R31, R27 ;  /* 0x0000001b001f7245 */ /* 0x000fe20000201000 */
[----:B----4-:R-:W-:Y:S01]  /*7e30*/  FADD R2, -R2, 1 ;  /* 0x3f80000002027421 */ /* 0x010fe20000000100 */
[C---:B------:R-:W-:Y:S02]  /*7e40*/  PRMT R27, R3.reuse, 0x7771, RZ ;  /* 0x00007771031b7816 */ /* 0x040fe400000000ff */
[----:B------:R-:W-:Y:S01]  /*7e50*/  PRMT R3, R3, 0x7772, RZ ;  /* 0x0000777203037816 */ /* 0x000fe200000000ff */
[----:B------:R-:W-:Y:S01]  /*7e60*/  FMUL R31, R2, R31 ;  /* 0x0000001f021f7220 */ /* 0x000fe20000400000 */
[----:B------:R-:W-:Y:S02]  /*7e70*/  I2FP.F32.U32 R27, R27 ;  /* 0x0000001b001b7245 */ /* 0x000fe40000201000 */
[----:B------:R-:W-:-:S03]  /*7e80*/  I2FP.F32.U32 R3, R3 ;  /* 0x0000000300037245 */ /* 0x000fc60000201000 */
[C---:B------:R-:W-:Y:S01]  /*7e90*/  FMUL R27, R2.reuse, R27 ;  /* 0x0000001b021b7220 */ /* 0x040fe20000400000 */
[----:B------:R-:W-:Y:S01]  /*7ea0*/  F2I.U32.TRUNC.NTZ R31, R31 ;  /* 0x0000001f001f7305 */ /* 0x000fe2000020f000 */
[----:B------:R-:W-:-:S07]  /*7eb0*/  FMUL R3, R2, R3 ;  /* 0x0000000302037220 */ /* 0x000fce0000400000 */
[----:B------:R-:W0:Y:S08]  /*7ec0*/  F2I.U32.TRUNC.NTZ R28, R27 ;  /* 0x0000001b001c7305 */ /* 0x000e30000020f000 */
[----:B------:R-:W2:Y:S01]  /*7ed0*/  F2I.U32.TRUNC.NTZ R3, R3 ;  /* 0x0000000300037305 */ /* 0x000ea2000020f000 */
[----:B0-----:R-:W-:-:S05]  /*7ee0*/  PRMT R33, R28, 0x7604, R31 ;  /* 0x000076041c217816 */ /* 0x001fca000000001f */
[----:B------:R0:W-:Y:S04]  /*7ef0*/  STG.E.U16 desc[UR12][R24.64+0x4], R33 ;  /* 0x0000042118007986 */ /* 0x0001e8000c10150c */
[----:B--2---:R0:W-:Y:S02]  /*7f00*/  STG.E.U8 desc[UR12][R24.64+0x6], R3 ;  /* 0x0000060318007986 */ /* 0x0041e4000c10110c */
.L_x_147:
[----:B------:R-:W-:Y:S05]  /*7f10*/  BSYNC.RECONVERGENT B2 ;  /* 0x0000000000027941 */ /* 0x000fea0003800200 */
.L_x_146:
[----:B------:R-:W-:Y:S01]  /*7f20*/  IMAD.MOV.U32 R27, RZ, RZ, R5 ;  /* 0x000000ffff1b7224 */ /* 0x000fe200078e0005 */
[----:B------:R-:W-:Y:S06]  /*7f30*/  @!P2 BRA `(.L_x_145) ;  /* 0x0000000400eca947 */ /* 0x000fec0003800000 */
[----:B------:R-:W2:Y:S01]  /*7f40*/  LDG.E R32, desc[UR12][R20.64+0x40] ;  /* 0x0000400c14207981 */ /* 0x000ea2000c1e1900 */
[----:B0-----:R-:W-:Y:S01]  /*7f50*/  IABS R3, R5 ;  /* 0x0000000500037213 */ /* 0x001fe20000000000 */
[----:B------:R-:W-:Y:S04]  /*7f60*/  BSSY.RECONVERGENT B2, `(.L_x_148) ;  /* 0x000003a000027945 */ /* 0x000fe80003800200 */
[----:B------:R-:W-:-:S04]  /*7f70*/  IMAD.HI.U32 R2, R4, R3, RZ ;  /* 0x0000000304027227 */ /* 0x000fc800078e00ff */
[----:B------:R-:W-:-:S04]  /*7f80*/  IMAD.MOV R28, RZ, RZ, -R2 ;  /* 0x000000ffff1c7224 */ /* 0x000fc800078e0a02 */
[----:B------:R-:W-:Y:S01]  /*7f90*/  IMAD R3, R0, R28, R3 ;  /* 0x0000001c00037224 */ /* 0x000fe200078e0203 */
[----:B------:R-:W-:-:S04]  /*7fa0*/  LOP3.LUT R28, R5, R29, RZ, 0x3c, !PT ;  /* 0x0000001d051c7212 */ /* 0x000fc800078e3cff */
[----:B------:R-:W-:Y:S02]  /*7fb0*/  ISETP.GT.U32.AND P2, PT, R0, R3, PT ;  /* 0x000000030000720c */ /* 0x000fe40003f44070 */
[----:B------:R-:W-:-:S11]  /*7fc0*/  ISETP.GE.AND P3, PT, R28, RZ, PT ;  /* 0x000000ff1c00720c */ /* 0x000fd60003f66270 */
[----:B------:R-:W-:Y:S02]  /*7fd0*/  @!P2 IMAD.IADD R3, R3, 0x1, -R0 ;  /* 0x000000010303a824 */ /* 0x000fe400078e0a00 */
[----:B------:R-:W-:-:S03]  /*7fe0*/  @!P2 VIADD R2, R2, 0x1 ;  /* 0x000000010202a836 */ /* 0x000fc60000000000 */
[----:B------:R-:W-:-:S13]  /*7ff0*/  ISETP.GE.U32.AND P1, PT, R3, R0, PT ;  /* 0x000000000300720c */ /* 0x000fda0003f26070 */
[----:B------:R-:W-:-:S04]  /*8000*/  @P1 VIADD R2, R2, 0x1 ;  /* 0x0000000102021836 */ /* 0x000fc80000000000 */
[----:B------:R-:W-:-:S05]  /*8010*/  @!P3 IMAD.MOV R2, RZ, RZ, -R2 ;  /* 0x000000ffff02b224 */ /* 0x000fca00078e0a02 */
[----:B------:R-:W-:-:S04]  /*8020*/  SEL R28, R26, R2, !P0 ;  /* 0x000000021a1c7207 */ /* 0x000fc80004000000 */
[----:B------:R-:W-:Y:S02]  /*8030*/  ISETP.GE.AND P3, PT, R28, RZ, PT ;  /* 0x000000ff1c00720c */ /* 0x000fe40003f66270 */
[-C--:B--2---:R-:W-:Y:S02]  /*8040*/  IABS R27, R32.reuse ;  /* 0x00000020001b7213 */ /* 0x084fe40000000000 */
[----:B------:R-:W-:Y:S02]  /*8050*/  IABS R2, R32 ;  /* 0x0000002000027213 */ /* 0x000fe40000000000 */
[----:B------:R-:W0:Y:S08]  /*8060*/  I2F.RP R30, R27 ;  /* 0x0000001b001e7306 */ /* 0x000e300000209400 */
[----:B0-----:R-:W0:Y:S02]  /*8070*/  MUFU.RCP R30, R30 ;  /* 0x0000001e001e7308 */ /* 0x001e240000001000 */
[----:B0-----:R-:W-:-:S06]  /*8080*/  VIADD R31, R30, 0xffffffe ;  /* 0x0ffffffe1e1f7836 */ /* 0x001fcc0000000000 */
[----:B------:R0:W2:Y:S02]  /*8090*/  F2I.FTZ.U32.TRUNC.NTZ R3, R31 ;  /* 0x0000001f00037305 */ /* 0x0000a4000021f000 */
[----:B0-----:R-:W-:Y:S02]  /*80a0*/  IMAD.MOV R31, RZ, RZ, -R2 ;  /* 0x000000ffff1f7224 */ /* 0x001fe400078e0a02 */
[----:B------:R-:W-:Y:S02]  /*80b0*/  IMAD.MOV.U32 R2, RZ, RZ, RZ ;  /* 0x000000ffff027224 */ /* 0x000fe400078e00ff */
[----:B--2---:R-:W-:-:S04]  /*80c0*/  IMAD.MOV R30, RZ, RZ, -R3 ;  /* 0x000000ffff1e7224 */ /* 0x004fc800078e0a03 */
[----:B------:R-:W-:Y:S01]  /*80d0*/  IMAD R33, R30, R27, RZ ;  /* 0x0000001b1e217224 */ /* 0x000fe200078e02ff */
[----:B------:R-:W-:-:S03]  /*80e0*/  IABS R30, R28 ;  /* 0x0000001c001e7213 */ /* 0x000fc60000000000 */
        /* <DEDUP_REMOVED lines=33> */
.L_x_149:
[----:B------:R-:W-:Y:S05]  /*8300*/  BSYNC.RECONVERGENT B2 ;  /* 0x0000000000027941 */ /* 0x000fea0003800200 */
.L_x_148:
[----:B------:R-:W-:Y:S01]  /*8310*/  IMAD.MOV.U32 R27, RZ, RZ, R6 ;  /* 0x000000ffff1b7224 */ /* 0x000fe200078e0006 */
[----:B------:R-:W-:Y:S06]  /*8320*/  @!P2 BRA `(.L_x_145) ;  /* 0x0000000000f0a947 */ /* 0x000fec0003800000 */
[----:B------:R-:W2:Y:S01]  /*8330*/  LDG.E R30, desc[UR12][R20.64+0x40] ;  /* 0x0000400c141e7981 */ /* 0x000ea2000c1e1900 */
[----:B0-----:R-:W-:Y:S02]  /*8340*/  IABS R3, R6 ;  /* 0x0000000600037213 */ /* 0x001fe40000000000 */
[----:B------:R-:W-:-:S03]  /*8350*/  LOP3.LUT R29, R6, R29, RZ, 0x3c, !PT ;  /* 0x0000001d061d7212 */ /* 0x000fc600078e3cff */
[----:B------:R-:W-:Y:S01]  /*8360*/  IMAD.HI.U32 R4, R4, R3, RZ ;  /* 0x0000000304047227 */ /* 0x000fe200078e00ff */
[----:B------:R-:W-:-:S03]  /*8370*/  ISETP.GE.AND P3, PT, R29, RZ, PT ;  /* 0x000000ff1d00720c */ /* 0x000fc60003f66270 */
[----:B------:R-:W-:-:S04]  /*8380*/  IMAD.MOV R2, RZ, RZ, -R4 ;  /* 0x000000ffff027224 */ /* 0x000fc800078e0a04 */
[----:B------:R-:W-:-:S05]  /*8390*/  IMAD R3, R0, R2, R3 ;  /* 0x0000000200037224 */ /* 0x000fca00078e0203 */
[----:B------:R-:W-:-:S13]  /*83a0*/  ISETP.GT.U32.AND P2, PT, R0, R3, PT ;  /* 0x000000030000720c */ /* 0x000fda0003f44070 */
        /* <DEDUP_REMOVED lines=9> */
[----:B------:R-:W0:Y:S03]  /*8440*/  I2F.RP R28, R27 ;  /* 0x0000001b001c7306 */ /* 0x000e260000209400 */
[----:B------:R-:W-:-:S05]  /*8450*/  IMAD.MOV R26, RZ, RZ, -R26 ;  /* 0x000000ffff1a7224 */ /* 0x000fca00078e0a1a */
[----:B0-----:R-:W0:Y:S02]  /*8460*/  MUFU.RCP R28, R28 ;  /* 0x0000001c001c7308 */ /* 0x001e240000001000 */
[----:B0-----:R-:W-:-:S06]  /*8470*/  VIADD R2, R28, 0xffffffe ;  /* 0x0ffffffe1c027836 */ /* 0x001fcc0000000000 */
[----:B------:R0:W2:Y:S02]  /*8480*/  F2I.FTZ.U32.TRUNC.NTZ R3, R2 ;  /* 0x0000000200037305 */ /* 0x0000a4000021f000 */
[----:B0-----:R-:W-:Y:S02]  /*8490*/  IMAD.MOV.U32 R2, RZ, RZ, RZ ;  /* 0x000000ffff027224 */ /* 0x001fe400078e00ff */
        /* <DEDUP_REMOVED lines=12> */
[----:B------:R-:W-:Y:S02]  /*8560*/  @!P1 IMAD.IADD R2, R2, 0x1, -R27 ;  /* 0x0000000102029824 */ /* 0x000fe400078e0a1b */
[----:B------:R-:W-:Y:S02]  /*8570*/  IMAD.MOV.U32 R27, RZ, RZ, R7 ;  /* 0x000000ffff1b7224 */ /* 0x000fe400078e0007 */
        /* <DEDUP_REMOVED lines=16> */
[----:B------:R-:W-:Y:S01]  /*8680*/  FMUL R0, R0, R27 ;  /* 0x0000001b00007220 */ /* 0x000fe20000400000 */
[----:B------:R-:W-:-:S06]  /*8690*/  IMAD.MOV.U32 R27, RZ, RZ, R7 ;  /* 0x000000ffff1b7224 */ /* 0x000fcc00078e0007 */
[----:B------:R-:W0:Y:S08]  /*86a0*/  F2I.U32.TRUNC.NTZ R3, R3 ;  /* 0x0000000300037305 */ /* 0x000e30000020f000 */
[----:B------:R-:W2:Y:S01]  /*86b0*/  F2I.U32.TRUNC.NTZ R29, R0 ;  /* 0x00000000001d7305 */ /* 0x000ea2000020f000 */
[----:B0-----:R-:W-:-:S05]  /*86c0*/  PRMT R31, R3, 0x7604, R4 ;  /* 0x00007604031f7816 */ /* 0x001fca0000000004 */
[----:B------:R4:W-:Y:S04]  /*86d0*/  STG.E.U16 desc[UR12][R24.64+0x24], R31 ;  /* 0x0000241f18007986 */ /* 0x0009e8000c10150c */
[----:B--2---:R4:W-:Y:S02]  /*86e0*/  STG.E.U8 desc[UR12][R24.64+0x26], R29 ;  /* 0x0000261d18007986 */ /* 0x0049e4000c10110c */
.L_x_145:
[----:B------:R-:W-:Y:S05]  /*86f0*/  BSYNC.RECONVERGENT B1 ;  /* 0x0000000000017941 */ /* 0x000fea0003800200 */
.L_x_144:
[----:B------:R-:W-:-:S13]  /*8700*/  ISETP.GE.U32.AND P0, PT, R9, 0x3, PT ;  /* 0x000000030900780c */ /* 0x000fda0003f06070 */
[----:B------:R-:W-:Y:S05]  /*8710*/  @!P0 BRA `(.L_x_143) ;  /* 0x0000001000108947 */ /* 0x000fea0003800000 */
[----:B------:R-:W5:Y:S02]  /*8720*/  LDC R0, c[0x0][0x3b0] ;  /* 0x0000ec00ff007b82 */ /* 0x000f640000000800 */
[----:B-----5:R-:W-:-:S04]  /*8730*/  IABS R28, R0 ;  /* 0x00000000001c7213 */ /* 0x020fc80000000000 */
[----:B------:R-:W5:Y:S08]  /*8740*/  I2F.RP R0, R28 ;  /* 0x0000001c00007306 */ /* 0x000f700000209400 */
[----:B-----5:R-:W5:Y:S02]  /*8750*/  MUFU.RCP R0, R0 ;  /* 0x0000000000007308 */ /* 0x020f640000001000 */
[----:B-----5:R-:W-:-:S06]  /*8760*/  VIADD R2, R0, 0xffffffe ;  /* 0x0ffffffe00027836 */ /* 0x020fcc0000000000 */
[----:B0-2---:R0:W4:Y:S02]  /*8770*/  F2I.FTZ.U32.TRUNC.NTZ R3, R2 ;  /* 0x0000000200037305 */ /* 0x005124000021f000 */
[----:B0-----:R-:W-:Y:S02]  /*8780*/  IMAD.MOV.U32 R2, RZ, RZ, RZ ;  /* 0x000000ffff027224 */ /* 0x001fe400078e00ff */
[----:B----4-:R-:W-:-:S04]  /*8790*/  IMAD.MOV R29, RZ, RZ, -R3 ;  /* 0x000000ffff1d7224 */ /* 0x010fc800078e0a03 */
[----:B------:R-:W-:-:S04]  /*87a0*/  IMAD R29, R29, R28, RZ ;  /* 0x0000001c1d1d7224 */ /* 0x000fc800078e02ff */
[----:B------:R-:W-:-:S07]  /*87b0*/  IMAD.HI.U32 R29, R3, R29, R2 ;  /* 0x0000001d031d7227 */ /* 0x000fce00078e0002 */
.L_x_152:
[----:B------:R-:W2:Y:S01]  /*87c0*/  LDG.E R30, desc[UR12][R20.64+0x40] ;  /* 0x0000400c141e7981 */ /* 0x000ea2000c1e1900 */
[----:B0-----:R-:W0:Y:S01]  /*87d0*/  LDC R26, c[0x0][0x3b0] ;  /* 0x0000ec00ff1a7b82 */ /* 0x001e220000000800 */
[----:B------:R-:W-:-:S05]  /*87e0*/  IABS R3, R27 ;  /* 0x0000001b00037213 */ /* 0x000fca0000000000 */
[----:B------:R-:W-:-:S04]  /*87f0*/  IMAD.HI.U32 R29, R29, R3, RZ ;  /* 0x000000031d1d7227 */ /* 0x000fc800078e00ff */
[----:B------:R-:W-:Y:S01]  /*8800*/  IMAD.MOV R0, RZ, RZ, -R29 ;  /* 0x000000ffff007224 */ /* 0x000fe200078e0a1d */
[----:B0-----:R-:W-:-:S05]  /*8810*/  IABS R4, R26 ;  /* 0x0000001a00047213 */ /* 0x001fca0000000000 */
[----:B------:R-:W-:Y:S01]  /*8820*/  IMAD R3, R4, R0, R3 ;  /* 0x0000000004037224 */ /* 0x000fe200078e0203 */
[----:B------:R-:W-:-:S04]  /*8830*/  LOP3.LUT R0, R27, R26, RZ, 0x3c, !PT ;  /* 0x0000001a1b007212 */ /* 0x000fc800078e3cff */
[----:B------:R-:W-:Y:S02]  /*8840*/  ISETP.GT.U32.AND P1, PT, R28, R3, PT ;  /* 0x000000031c00720c */ /* 0x000fe40003f24070 */
[----:B------:R-:W-:Y:S02]  /*8850*/  ISETP.GE.AND P2, PT, R0, RZ, PT ;  /* 0x000000ff0000720c */ /* 0x000fe40003f46270 */
[----:B------:R-:W-:-:S09]  /*8860*/  LOP3.LUT R0, RZ, R26, RZ, 0x33, !PT ;  /* 0x0000001aff007212 */ /* 0x000fd200078e33ff */
[----:B------:R-:W-:Y:S02]  /*8870*/  @!P1 IMAD.IADD R3, R3, 0x1, -R4 ;  /* 0x0000000103039824 */ /* 0x000fe400078e0a04 */
[----:B------:R-:W-:-:S03]  /*8880*/  @!P1 VIADD R29, R29, 0x1 ;  /* 0x000000011d1d9836 */ /* 0x000fc60000000000 */
[----:B------:R-:W-:-:S13]  /*8890*/  ISETP.GE.U32.AND P0, PT, R3, R28, PT ;  /* 0x0000001c0300720c */ /* 0x000fda0003f06070 */
[----:B------:R-:W-:Y:S01]  /*88a0*/  @P0 VIADD R29, R29, 0x1 ;  /* 0x000000011d1d0836 */ /* 0x000fe20000000000 */
[----:B------:R-:W-:-:S03]  /*88b0*/  ISETP.NE.AND P0, PT, R26, RZ, PT ;  /* 0x000000ff1a00720c */ /* 0x000fc60003f05270 */
[----:B------:R-:W-:-:S05]  /*88c0*/  @!P2 IMAD.MOV R29, RZ, RZ, -R29 ;  /* 0x000000ffff1da224 */ /* 0x000fca00078e0a1d */
[----:B------:R-:W-:-:S04]  /*88d0*/  SEL R29, R0, R29, !P0 ;  /* 0x0000001d001d7207 */ /* 0x000fc80004000000 */
[----:B------:R-:W-:Y:S02]  /*88e0*/  ISETP.GE.AND P3, PT, R29, RZ, PT ;  /* 0x000000ff1d00720c */ /* 0x000fe40003f66270 */
[----:B--2---:R-:W-:-:S04]  /*88f0*/  IABS R31, R30 ;  /* 0x0000001e001f7213 */ /* 0x004fc80000000000 */
[----:B------:R-:W0:Y:S08]  /*8900*/  I2F.RP R32, R31 ;  /* 0x0000001f00207306 */ /* 0x000e300000209400 */
[----:B0-----:R-:W0:Y:S02]  /*8910*/  MUFU.RCP R32, R32 ;  /* 0x0000002000207308 */ /* 0x001e240000001000 */
[----:B0-----:R-:W-:-:S06]  /*8920*/  VIADD R2, R32, 0xffffffe ;  /* 0x0ffffffe20027836 */ /* 0x001fcc0000000000 */
[----:B------:R0:W2:Y:S02]  /*8930*/  F2I.FTZ.U32.TRUNC.NTZ R3, R2 ;  /* 0x0000000200037305 */ /* 0x0000a4000021f000 */
[----:B0-----:R-:W-:-:S05]  /*8940*/  IABS R2, R30 ;  /* 0x0000001e00027213 */ /* 0x001fca0000000000 */
[----:B------:R-:W-:Y:S02]  /*8950*/  IMAD.MOV R32, RZ, RZ, -R2 ;  /* 0x000000ffff207224 */ /* 0x000fe400078e0a02 */
[----:B--2---:R-:W-:Y:S02]  /*8960*/  IMAD.MOV R28, RZ, RZ, -R3 ;  /* 0x000000ffff1c7224 */ /* 0x004fe400078e0a03 */
[----:B------:R-:W-:Y:S02]  /*8970*/  IMAD.MOV.U32 R2, RZ, RZ, RZ ;  /* 0x000000ffff027224 */ /* 0x000fe400078e00ff */
        /* <DEDUP_REMOVED lines=11> */
[----:B------:R-:W-:-:S04]  /*8a30*/  @!P2 IMAD.IADD R2, R2, 0x1, -R31 ;  /* 0x000000010202a824 */ /* 0x000fc800078e0a1f */
[----:B------:R-:W-:Y:S01]  /*8a40*/  @!P3 IMAD.MOV R2, RZ, RZ, -R2 ;  /* 0x000000ffff02b224 */ /* 0x000fe200078e0a02 */
[----:B------:R-:W-:-:S04]  /*8a50*/  @!P1 LOP3.LUT R2, RZ, R30, RZ, 0x33, !PT ;  /* 0x0000001eff029212 */ /* 0x000fc800078e33ff */
[----:B------:R-:W-:-:S13]  /*8a60*/  ISETP.NE.AND P1, PT, R2, RZ, PT ;  /* 0x000000ff0200720c */ /* 0x000fda0003f25270 */
[----:B------:R-:W-:Y:S01]  /*8a70*/  @!P1 IMAD.WIDE R2, R27, 0x10, R22 ;  /* 0x000000101b029825 */ /* 0x000fe200078e0216 */
[----:B------:R-:W2:Y:S04]  /*8a80*/  @!P1 LDG.E R28, desc[UR12][R20.64+0x3c] ;  /* 0x00003c0c141c9981 */ /* 0x000ea8000c1e1900 */
[----:B------:R-:W4:Y:S02]  /*8a90*/  @!P1 LDG.E R29, desc[UR12][R2.64+0x4] ;  /* 0x0000040c021d9981 */ /* 0x000f24000c1e1900 */
[----:B----4-:R-:W-:-:S04]  /*8aa0*/  @!P1 PRMT R31, R29, 0x7770, RZ ;  /* 0x000077701d1f9816 */ /* 0x010fc800000000ff */
[----:B------:R-:W-:Y:S02]  /*8ab0*/  @!P1 I2FP.F32.U32 R33, R31 ;  /* 0x0000001f00219245 */ /* 0x000fe40000201000 */
[C---:B------:R-:W-:Y:S01]  /*8ac0*/  @!P1 PRMT R31, R29.reuse, 0x7771, RZ ;  /* 0x000077711d1f9816 */ /* 0x040fe200000000ff */
[----:B--2---:R-:W-:Y:S01]  /*8ad0*/  @!P1 FADD R28, -R28, 1 ;  /* 0x3f8000001c1c9421 */ /* 0x004fe20000000100 */
[----:B------:R-:W-:Y:S02]  /*8ae0*/  @!P1 PRMT R29, R29, 0x7772, RZ ;  /* 0x000077721d1d9816 */ /* 0x000fe400000000ff */
[----:B------:R-:W-:Y:S01]  /*8af0*/  @!P1 I2FP.F32.U32 R31, R31 ;  /* 0x0000001f001f9245 */ /* 0x000fe20000201000 */
[----:B------:R-:W-:Y:S01]  /*8b00*/  @!P1 FMUL R33, R28, R33 ;  /* 0x000000211c219220 */ /* 0x000fe20000400000 */
[----:B------:R-:W-:-:S03]  /*8b10*/  @!P1 I2FP.F32.U32 R29, R29 ;  /* 0x0000001d001d9245 */ /* 0x000fc60000201000 */
[C---:B------:R-:W-:Y:S02]  /*8b20*/  @!P1 FMUL R31, R28.reuse, R31 ;  /* 0x0000001f1c1f9220 */ /* 0x040fe40000400000 */
[----:B------:R-:W-:Y:S01]  /*8b30*/  @!P1 F2I.U32.TRUNC.NTZ R33, R33 ;  /* 0x0000002100219305 */ /* 0x000fe2000020f000 */
[----:B------:R-:W-:-:S07]  /*8b40*/  @!P1 FMUL R34, R28, R29 ;  /* 0x0000001d1c229220 */ /* 0x000fce0000400000 */
[----:B------:R-:W0:Y:S08]  /*8b50*/  @!P1 F2I.U32.TRUNC.NTZ R32, R31 ;  /* 0x0000001f00209305 */ /* 0x000e30000020f000 */
[----:B------:R-:W2:Y:S01]  /*8b60*/  @!P1 F2I.U32.TRUNC.NTZ R35, R34 ;  /* 0x0000002200239305 */ /* 0x000ea2000020f000 */
[----:B0-----:R-:W-:-:S05]  /*8b70*/  @!P1 PRMT R37, R32, 0x7604, R33 ;  /* 0x0000760420259816 */ /* 0x001fca0000000021 */
[----:B------:R-:W-:Y:S04]  /*8b80*/  @!P1 STG.E.U16 desc[UR12][R2.64+0x4], R37 ;  /* 0x0000042502009986 */ /* 0x000fe8000c10150c */
[----:B--2---:R0:W-:Y:S04]  /*8b90*/  @!P1 STG.E.U8 desc[UR12][R2.64+0x6], R35 ;  /* 0x0000062302009986 */ /* 0x0041e8000c10110c */
[----:B------:R-:W2:Y:S01]  /*8ba0*/  @!P1 LDG.E R30, desc[UR12][R20.64+0x40] ;  /* 0x0000400c141e9981 */ /* 0x000ea2000c1e1900 */
[----:B------:R-:W4:Y:S08]  /*8bb0*/  I2F.RP R32, R4 ;  /* 0x0000000400207306 */ /* 0x000f300000209400 */
[----:B----4-:R-:W4:Y:S02]  /*8bc0*/  MUFU.RCP R32, R32 ;  /* 0x0000002000207308 */ /* 0x010f240000001000 */
[----:B----4-:R-:W-:-:S06]  /*8bd0*/  VIADD R28, R32, 0xffffffe ;  /* 0x0ffffffe201c7836 */ /* 0x010fcc0000000000 */
[----:B------:R4:W5:Y:S01]  /*8be0*/  F2I.FTZ.U32.TRUNC.NTZ R29, R28 ;  /* 0x0000001c001d7305 */ /* 0x000962000021f000 */
[----:B------:R-:W-:-:S05]  /*8bf0*/  VIADD R33, R27, 0x1 ;  /* 0x000000011b217836 */ /* 0x000fca0000000000 */
[----:B------:R-:W-:Y:S01]  /*8c00*/  IABS R34, R33 ;  /* 0x0000002100227213 */ /* 0x000fe20000000000 */
[----:B----4-:R-:W-:Y:S02]  /*8c10*/  IMAD.MOV.U32 R28, RZ, RZ, RZ ;  /* 0x000000ffff1c7224 */ /* 0x010fe400078e00ff */
[----:B-----5:R-:W-:-:S04]  /*8c20*/  IMAD.MOV R31, RZ, RZ, -R29 ;  /* 0x000000ffff1f7224 */ /* 0x020fc800078e0a1d */
[----:B------:R-:W-:Y:S02]  /*8c30*/  IMAD R31, R31, R4, RZ ;  /* 0x000000041f1f7224 */ /* 0x000fe400078e02ff */
[----:B0-----:R-:W-:Y:S02]  /*8c40*/  IMAD.MOV.U32 R3, RZ, RZ, R34 ;  /* 0x000000ffff037224 */ /* 0x001fe400078e0022 */
[----:B------:R-:W-:-:S06]  /*8c50*/  IMAD.HI.U32 R29, R29, R31, R28 ;  /* 0x0000001f1d1d7227 */ /* 0x000fcc00078e001c */
[----:B------:R-:W-:-:S04]  /*8c60*/  IMAD.HI.U32 R2, R29, R3, RZ ;  /* 0x000000031d027227 */ /* 0x000fc800078e00ff */
[----:B------:R-:W-:-:S04]  /*8c70*/  IMAD.MOV R28, RZ, RZ, -R2 ;  /* 0x000000ffff1c7224 */ /* 0x000fc800078e0a02 */
[----:B------:R-:W-:Y:S02]  /*8c80*/  IMAD R3, R4, R28, R3 ;  /* 0x0000001c04037224 */ /* 0x000fe400078e0203 */
[----:B------:R-:W-:-:S05]  /*8c90*/  IMAD.MOV.U32 R28, RZ, RZ, R4 ;  /* 0x000000ffff1c7224 */ /* 0x000fca00078e0004 */
[----:B------:R-:W-:Y:S02]  /*8ca0*/  ISETP.GT.U32.AND P2, PT, R28, R3, PT ;  /* 0x000000031c00720c */ /* 0x000fe40003f44070 */
[----:B------:R-:W-:-:S11]  /*8cb0*/  LOP3.LUT R33, R33, R26, RZ, 0x3c, !PT ;  /* 0x0000001a21217212 */ /* 0x000fd600078e3cff */
[----:B------:R-:W-:-:S05]  /*8cc0*/  @!P2 IMAD.IADD R3, R3, 0x1, -R4 ;  /* 0x000000010303a824 */ /* 0x000fca00078e0a04 */
[----:B------:R-:W-:Y:S02]  /*8cd0*/  ISETP.GE.U32.AND P1, PT, R3, R28, PT ;  /* 0x0000001c0300720c */ /* 0x000fe40003f26070 */
[----:B------:R-:W-:Y:S01]  /*8ce0*/  ISETP.GE.AND P3, PT, R33, RZ, PT ;  /* 0x000000ff2100720c */ /* 0x000fe20003f66270 */
[----:B------:R-:W-:-:S10]  /*8cf0*/  @!P2 VIADD R2, R2, 0x1 ;  /* 0x000000010202a836 */ /* 0x000fd40000000000 */
[----:B------:R-:W-:-:S04]  /*8d00*/  @P1 VIADD R2, R2, 0x1 ;  /* 0x0000000102021836 */ /* 0x000fc80000000000 */
[----:B------:R-:W-:Y:S01]  /*8d10*/  @!P3 IMAD.MOV R2, RZ, RZ, -R2 ;  /* 0x000000ffff02b224 */ /* 0x000fe200078e0a02 */
[----:B--2---:R-:W-:-:S04]  /*8d20*/  IABS R31, R30 ;  /* 0x0000001e001f7213 */ /* 0x004fc80000000000 */
[----:B------:R-:W0:Y:S08]  /*8d30*/  I2F.RP R32, R31 ;  /* 0x0000001f00207306 */ /* 0x000e300000209400 */
[----:B0-----:R-:W0:Y:S02]  /*8d40*/  MUFU.RCP R32, R32 ;  /* 0x0000002000207308 */ /* 0x001e240000001000 */
[----:B0-----:R-:W-:-:S06]  /*8d50*/  VIADD R3, R32, 0xffffffe ;  /* 0x0ffffffe20037836 */ /* 0x001fcc0000000000 */
[----:B------:R-:W0:Y:S01]  /*8d60*/  F2I.FTZ.U32.TRUNC.NTZ R3, R3 ;  /* 0x0000000300037305 */ /* 0x000e22000021f000 */
[----:B------:R-:W-:Y:S01]  /*8d70*/  SEL R32, R0, R2, !P0 ;  /* 0x0000000200207207 */ /* 0x000fe20004000000 */
[----:B0-----:R-:W-:-:S04]  /*8d80*/  IMAD.MOV R33, RZ, RZ, -R3 ;  /* 0x000000ffff217224 */ /* 0x001fc800078e0a03 */
[----:B------:R-:W-:-:S04]  /*8d90*/  IMAD.MOV.U32 R2, RZ, RZ, R33 ;  /* 0x000000ffff027224 */ /* 0x000fc800078e0021 */
[----:B------:R-:W-:Y:S02]  /*8da0*/  IMAD R33, R2, R31, RZ ;  /* 0x0000001f02217224 */ /* 0x000fe400078e02ff */
[----:B------:R-:W-:Y:S01]  /*8db0*/  IMAD.MOV.U32 R2, RZ, RZ, RZ ;  /* 0x000000ffff027224 */ /* 0x000fe200078e00ff */
[----:B------:R-:W-:Y:S02]  /*8dc0*/  IABS R35, R32 ;  /* 0x0000002000237213 */ /* 0x000fe40000000000 */
[----:B------:R-:W-:Y:S01]  /*8dd0*/  IABS R34, R30 ;  /* 0x0000001e00227213 */ /* 0x000fe20000000000 */
[----:B------:R-:W-:-:S04]  /*8de0*/  IMAD.HI.U32 R2, R3, R33, R2 ;  /* 0x0000002103027227 */ /* 0x000fc800078e0002 */
[----:B------:R-:W-:Y:S02]  /*8df0*/  IMAD.MOV R3, RZ, RZ, -R34 ;  /* 0x000000ffff037224 */ /* 0x000fe400078e0a22 */
[----:B------:R-:W-:-:S04]  /*8e00*/  IMAD.HI.U32 R2, R2, R35, RZ ;  /* 0x0000002302027227 */ /* 0x000fc800078e00ff */
[----:B------:R-:W-:-:S05]  /*8e10*/  IMAD R2, R2, R3, R35 ;  /* 0x0000000302027224 */ /* 0x000fca00078e0223 */
[----:B------:R-:W-:Y:S02]  /*8e20*/  ISETP.GT.U32.AND P1, PT, R31, R2, PT ;  /* 0x000000021f00720c */ /* 0x000fe40003f24070 */
[----:B------:R-:W-:-:S11]  /*8e30*/  ISETP.GE.AND P3, PT, R32, RZ, PT ;  /* 0x000000ff2000720c */ /* 0x000fd60003f66270 */
[----:B------:R-:W-:-:S05]  /*8e40*/  @!P1 IMAD.IADD R2, R2, 0x1, -R31 ;  /* 0x0000000102029824 */ /* 0x000fca00078e0a1f */
[----:B------:R-:W-:Y:S02]  /*8e50*/  ISETP.GT.U32.AND P2, PT, R31, R2, PT ;  /* 0x000000021f00720c */ /* 0x000fe40003f44070 */
[----:B------:R-:W-:-:S11]  /*8e60*/  ISETP.NE.AND P1, PT, R30, RZ, PT ;  /* 0x000000ff1e00720c */ /* 0x000fd60003f25270 */
        /* <DEDUP_REMOVED lines=24> */
[----:B------:R-:W-:-:S05]  /*8ff0*/  VIADD R33, R27, 0x2 ;  /* 0x000000021b217836 */ /* 0x000fca0000000000 */
[----:B------:R-:W-:-:S05]  /*9000*/  IABS R38, R33 ;  /* 0x0000002100267213 */ /* 0x000fca0000000000 */
[----:B------:R-:W-:-:S04]  /*9010*/  IMAD.HI.U32 R34, R29, R38, RZ ;  /* 0x000000261d227227 */ /* 0x000fc800078e00ff */
[----:B------:R-:W-:-:S04]  /*9020*/  IMAD.MOV R39, RZ, RZ, -R34 ;  /* 0x000000ffff277224 */ /* 0x000fc800078e0a22 */
[----:B0-----:R-:W-:-:S05]  /*9030*/  IMAD R35, R4, R39, R38 ;  /* 0x0000002704237224 */ /* 0x001fca00078e0226 */
[----:B------:R-:W-:Y:S02]  /*9040*/  ISETP.GT.U32.AND P2, PT, R28, R35, PT ;  /* 0x000000231c00720c */ /* 0x000fe40003f44070 */
[----:B------:R-:W-:-:S11]  /*9050*/  LOP3.LUT R33, R33, R26, RZ, 0x3c, !PT ;  /* 0x0000001a21217212 */ /* 0x000fd600078e3cff */
[----:B------:R-:W-:Y:S01]  /*9060*/  @!P2 IMAD.IADD R35, R35, 0x1, -R4 ;  /* 0x000000012323a824 */ /* 0x000fe200078e0a04 */
[----:B------:R-:W-:-:S04]  /*9070*/  ISETP.GE.AND P3, PT, R33, RZ, PT ;  /* 0x000000ff2100720c */ /* 0x000fc80003f66270 */
[----:B------:R-:W-:Y:S01]  /*9080*/  ISETP.GE.U32.AND P1, PT, R35, R28, PT ;  /* 0x0000001c2300720c */ /* 0x000fe20003f26070 */
[----:B------:R-:W-:-:S12]  /*9090*/  @!P2 VIADD R34, R34, 0x1 ;  /* 0x000000012222a836 */ /* 0x000fd80000000000 */
[----:B------:R-:W-:-:S04]  /*90a0*/  @P1 VIADD R34, R34, 0x1 ;  /* 0x0000000122221836 */ /* 0x000fc80000000000 */
[----:B------:R-:W-:-:S05]  /*90b0*/  @!P3 IMAD.MOV R34, RZ, RZ, -R34 ;  /* 0x000000ffff22b224 */ /* 0x000fca00078e0a22 */
[----:B------:R-:W-:-:S04]  /*90c0*/  SEL R34, R0, R34, !P0 ;  /* 0x0000002200227207 */ /* 0x000fc80004000000 */
[----:B------:R-:W-:Y:S02]  /*90d0*/  IABS R33, R34 ;  /* 0x0000002200217213 */ /* 0x000fe40000000000 */
[----:B------:R-:W-:Y:S02]  /*90e0*/  ISETP.GE.AND P2, PT, R34, RZ, PT ;  /* 0x000000ff2200720c */ /* 0x000fe40003f46270 */
[----:B--2---:R-:W-:-:S04]  /*90f0*/  IABS R31, R30 ;  /* 0x0000001e001f7213 */ /* 0x004fc80000000000 */
[----:B------:R-:W0:Y:S08]  /*9100*/  I2F.RP R32, R31 ;  /* 0x0000001f00207306 */ /* 0x000e300000209400 */
        /* <DEDUP_REMOVED lines=8> */
[----:B------:R-:W-:Y:S02]  /*9190*/  IMAD.MOV R3, RZ, RZ, -R32 ;  /* 0x000000ffff037224 */ /* 0x000fe400078e0a20 */
[----:B------:R-:W-:-:S04]  /*91a0*/  IMAD.HI.U32 R2, R2, R33, RZ ;  /* 0x0000002102027227 */ /* 0x000fc800078e00ff */
[----:B------:R-:W-:-:S05]  /*91b0*/  IMAD R2, R2, R3, R33 ;  /* 0x0000000302027224 */ /* 0x000fca00078e0221 */
[----:B------:R-:W-:Y:S02]  /*91c0*/  ISETP.GT.U32.AND P1, PT, R31, R2, PT ;  /* 0x000000021f00720c */ /* 0x000fe40003f24070 */
[----:B------:R-:W-:-:S11]  /*91d0*/  ISETP.NE.AND P3, PT, R30, RZ, PT ;  /* 0x000000ff1e00720c */ /* 0x000fd60003f65270 */
[----:B------:R-:W-:-:S05]  /*91e0*/  @!P1 IMAD.IADD R2, R2, 0x1, -R31 ;  /* 0x0000000102029824 */ /* 0x000fca00078e0a1f */
        /* <DEDUP_REMOVED lines=40> */
[----:B------:R-:W-:Y:S01]  /*9470*/  ISETP.GE.AND P2, PT, R0, RZ, PT ;  /* 0x000000ff0000720c */ /* 0x000fe20003f46270 */
[----:B------:R-:W-:Y:S01]  /*9480*/  BSSY.RECONVERGENT B1, `(.L_x_150) ;  /* 0x000002a000017945 */ /* 0x000fe20003800200 */
        /* <DEDUP_REMOVED lines=13> */
[----:B------:R-:W-:-:S13]  /*9560*/  ISETP.GT.U32.AND P0, PT, R31, R2, PT ;  /* 0x000000021f00720c */ /* 0x000fda0003f04070 */
[----:B------:R-:W-:-:S05]  /*9570*/  @!P0 IMAD.IADD R2, R2, 0x1, -R31 ;  /* 0x0000000102028824 */ /* 0x000fca00078e0a1f */
[----:B------:R-:W-:Y:S02]  /*9580*/  ISETP.GT.U32.AND P1, PT, R31, R2, PT ;  /* 0x000000021f00720c */ /* 0x000fe40003f24070 */
[----:B------:R-:W-:-:S11]  /*9590*/  ISETP.NE.AND P0, PT, R30, RZ, PT ;  /* 0x000000ff1e00720c */ /* 0x000fd60003f05270 */
[----:B------:R-:W-:-:S04]  /*95a0*/  @!P1 IMAD.IADD R2, R2, 0x1, -R31 ;  /* 0x0000000102029824 */ /* 0x000fc800078e0a1f */
[----:B------:R-:W-:Y:S01]  /*95b0*/  @!P2 IMAD.MOV R2, RZ, RZ, -R2 ;  /* 0x000000ffff02a224 */ /* 0x000fe200078e0a02 */
[----:B------:R-:W-:-:S04]  /*95c0*/  @!P0 LOP3.LUT R2, RZ, R30, RZ, 0x33, !PT ;  /* 0x0000001eff028212 */ /* 0x000fc800078e33ff */
[----:B------:R-:W-:-:S13]  /*95d0*/  ISETP.NE.AND P0, PT, R2, RZ, PT ;  /* 0x000000ff0200720c */ /* 0x000fda0003f05270 */
[----:B------:R-:W-:Y:S05]  /*95e0*/  @P0 BRA `(.L_x_151) ;  /* 0x00000000004c0947 */ /* 0x000fea0003800000 */
[----:B------:R-:W-:Y:S01]  /*95f0*/  IMAD.WIDE R2, R27, 0x10, R22 ;  /* 0x000000101b027825 */ /* 0x000fe200078e0216 */
[----:B------:R-:W2:Y:S04]  /*9600*/  LDG.E R0, desc[UR12][R20.64+0x3c] ;  /* 0x00003c0c14007981 */ /* 0x000ea8000c1e1900 */
[----:B------:R-:W4:Y:S02]  /*9610*/  LDG.E R4, desc[UR12][R2.64+0x34] ;  /* 0x0000340c02047981 */ /* 0x000f24000c1e1900 */
[----:B----4-:R-:W-:-:S04]  /*9620*/  PRMT R26, R4, 0x7770, RZ ;  /* 0x00007770041a7816 */ /* 0x010fc800000000ff */
[----:B------:R-:W-:Y:S02]  /*9630*/  I2FP.F32.U32 R31, R26 ;  /* 0x0000001a001f7245 */ /* 0x000fe40000201000 */
[----:B------:R-:W-:Y:S01]  /*9640*/  PRMT R26, R4, 0x7771, RZ ;  /* 0x00007771041a7816 */ /* 0x000fe200000000ff */
[----:B--2---:R-:W-:Y:S01]  /*9650*/  FADD R0, -R0, 1 ;  /* 0x3f80000000007421 */ /* 0x004fe20000000100 */
[----:B------:R-:W-:Y:S02]  /*9660*/  PRMT R4, R4, 0x7772, RZ ;  /* 0x0000777204047816 */ /* 0x000fe400000000ff */
[----:B------:R-:W-:Y:S01]  /*9670*/  I2FP.F32.U32 R33, R26 ;  /* 0x0000001a00217245 */ /* 0x000fe20000201000 */
[----:B------:R-:W-:Y:S01]  /*9680*/  FMUL R31, R0, R31 ;  /* 0x0000001f001f7220 */ /* 0x000fe20000400000 */
[----:B------:R-:W-:-:S03]  /*9690*/  I2FP.F32.U32 R35, R4 ;  /* 0x0000000400237245 */ /* 0x000fc60000201000 */
[C---:B------:R-:W-:Y:S02]  /*96a0*/  FMUL R33, R0.reuse, R33 ;  /* 0x0000002100217220 */ /* 0x040fe40000400000 */
[----:B------:R-:W-:Y:S01]  /*96b0*/  FMUL R35, R0, R35 ;  /* 0x0000002300237220 */ /* 0x000fe20000400000 */
[----:B------:R-:W-:Y:S08]  /*96c0*/  F2I.U32.TRUNC.NTZ R31, R31 ;  /* 0x0000001f001f7305 */ /* 0x000ff0000020f000 */
[----:B------:R-:W0:Y:S08]  /*96d0*/  F2I.U32.TRUNC.NTZ R4, R33 ;  /* 0x0000002100047305 */ /* 0x000e30000020f000 */
[----:B------:R-:W2:Y:S01]  /*96e0*/  F2I.U32.TRUNC.NTZ R35, R35 ;  /* 0x0000002300237305 */ /* 0x000ea2000020f000 */
[----:B0-----:R-:W-:-:S05]  /*96f0*/  PRMT R37, R4, 0x7604, R31 ;  /* 0x0000760404257816 */ /* 0x001fca000000001f */
[----:B------:R0:W-:Y:S04]  /*9700*/  STG.E.U16 desc[UR12][R2.64+0x34], R37 ;  /* 0x0000342502007986 */ /* 0x0001e8000c10150c */
[----:B--2---:R0:W-:Y:S02]  /*9710*/  STG.E.U8 desc[UR12][R2.64+0x36], R35 ;  /* 0x0000362302007986 */ /* 0x0041e4000c10110c */
.L_x_151:
[----:B------:R-:W-:Y:S05]  /*9720*/  BSYNC.RECONVERGENT B1 ;  /* 0x0000000000017941 */ /* 0x000fea0003800200 */
.L_x_150:
[----:B------:R-:W-:-:S05]  /*9730*/  VIADD R27, R27, 0x4 ;  /* 0x000000041b1b7836 */ /* 0x000fca0000000000 */
[----:B------:R-:W-:-:S13]  /*9740*/  ISETP.GE.AND P0, PT, R27, R11, PT ;  /* 0x0000000b1b00720c */ /* 0x000fda0003f06270 */
[----:B------:R-:W-:Y:S05]  /*9750*/  @!P0 BRA `(.L_x_152) ;  /* 0xfffffff000188947 */ /* 0x000fea000383ffff */
.L_x_143:
[----:B------:R-:W-:Y:S05]  /*9760*/  BSYNC.RECONVERGENT B0 ;  /* 0x0000000000007941 */ /* 0x000fea0003800200 */
.L_x_142:
        /* <DEDUP_REMOVED lines=8> */
.L_x_222:
        /* <DEDUP_REMOVED lines=17> */
.L_x_157:
[----:B------:R-:W2:Y:S04]  /*9900*/  LD.E.STRONG.GPU R3, desc[UR12][R14.64+0x4] ;  /* 0x0000040c0e037980 */ /* 0x000ea8000c10f900 */
[----:B--2---:R-:W-:Y:S01]  /*9910*/  CCTL.IVALL ;  /* 0x00000000ff00798f */ /* 0x004fe20002000000 */
[----:B------:R-:W-:Y:S05]  /*9920*/  YIELD ;  /* 0x0000000000007946 */ /* 0x000fea0003800000 */
[----:B------:R-:W-:-:S04]  /*9930*/  LOP3.LUT R3, R3, R0, RZ, 0x3c, !PT ;  /* 0x0000000003037212 */ /* 0x000fc800078e3cff */
[----:B------:R-:W-:-:S13]  /*9940*/  ISETP.GT.AND P0, PT, R3, -0x1, PT ;  /* 0xffffffff0300780c */ /* 0x000fda0003f04270 */
[----:B------:R-:W-:Y:S05]  /*9950*/  @P0 BRA `(.L_x_157) ;  /* 0xfffffffc00e80947 */ /* 0x000fea000383ffff */
.L_x_156:
[----:B------:R-:W-:Y:S05]  /*9960*/  BSYNC B0 ;  /* 0x0000000000007941 */ /* 0x000fea0003800000 */
.L_x_155:
[----:B------:R-:W-:-:S03]  /*9970*/  UMOV UR7, 0xffffffff ;  /* 0xffffffff00077882 */ /* 0x000fc60000000000 */
[----:B------:R-:W-:Y:S05]  /*9980*/  BRA.DIV UR7, `(.L_x_158) ;  /* 0x00000026071c7947 */ /* 0x000fea000b800000 */
[----:B------:R-:W-:Y:S06]  /*9990*/  BAR.SYNC.DEFER_BLOCKING 0x0 ;  /* 0x0000000000007b1d */ /* 0x000fec0000010000 */
.L_x_225:
[----:B------:R0:W5:Y:S02]  /*99a0*/  LDG.E R0, desc[UR12][R20.64+0x70] ;  /* 0x0000700c14007981 */ /* 0x000164000c1e1900 */
.L_x_141:
[----:B-----5:R-:W-:-:S13]  /*99b0*/  LOP3.LUT P0, RZ, R0, 0x10, RZ, 0xc0, !PT ;  /* 0x0000001000ff7812 */ /* 0x020fda000780c0ff */
        /* <DEDUP_REMOVED lines=8> */
[----:B0-----:R-:W4:Y:S04]  /*9a40*/  LDG.E.U8 R2, desc[UR12][R20.64+0x38] ;  /* 0x0000380c14027981 */ /* 0x001f28000c1e1100 */
[----:B--2---:R-:W2:Y:S04]  /*9a50*/  LDG.E R3, desc[UR12][R24.64+0x4] ;  /* 0x0000040c18037981 */ /* 0x004ea8000c1e1900 */
[----:B------:R-:W5:Y:S01]  /*9a60*/  LDG.E R0, desc[UR12][R20.64+0x34] ;  /* 0x0000340c14007981 */ /* 0x000f62000c1e1900 */
[----:B----4-:R-:W-:Y:S02]  /*9a70*/  I2FP.F32.U32 R29, R2 ;  /* 0x00000002001d7245 */ /* 0x010fe40000201000 */
[----:B--2---:R-:W-:Y:S01]  /*9a80*/  PRMT R4, R3, 0x7770, RZ ;  /* 0x0000777003047816 */ /* 0x004fe200000000ff */
[----:B-----5:R-:W-:-:S03]  /*9a90*/  FADD R2, -R0, 1 ;  /* 0x3f80000000027421 */ /* 0x020fc60000000100 */
[----:B------:R-:W-:Y:S01]  /*9aa0*/  I2FP.F32.U32 R27, R4 ;  /* 0x00000004001b7245 */ /* 0x000fe20000201000 */
[----:B------:R-:W-:-:S04]  /*9ab0*/  FMUL R29, R2, R29 ;  /* 0x0000001d021d7220 */ /* 0x000fc80000400000 */
[----:B------:R-:W-:-:S06]  /*9ac0*/  FFMA R27, R0, R27, R29 ;  /* 0x0000001b001b7223 */ /* 0x000fcc000000001d */
[----:B------:R-:W0:Y:S02]  /*9ad0*/  F2I.U32.TRUNC.NTZ R27, R27 ;  /* 0x0000001b001b7305 */ /* 0x000e24000020f000 */
[----:B0-----:R0:W-:Y:S04]  /*9ae0*/  STG.E.U8 desc[UR12][R24.64+0x4], R27 ;  /* 0x0000041b18007986 */ /* 0x0011e8000c10110c */
[----:B------:R-:W2:Y:S04]  /*9af0*/  LDG.E.U8 R4, desc[UR12][R20.64+0x39] ;  /* 0x0000390c14047981 */ /* 0x000ea8000c1e1100 */
[----:B------:R-:W4:Y:S01]  /*9b00*/  LDG.E R29, desc[UR12][R20.64+0x34] ;  /* 0x0000340c141d7981 */ /* 0x000f22000c1e1900 */
[----:B------:R-:W-:-:S04]  /*9b10*/  PRMT R0, R3, 0x7771, RZ ;  /* 0x0000777103007816 */ /* 0x000fc800000000ff */
[----:B------:R-:W-:Y:S02]  /*9b20*/  I2FP.F32.U32 R0, R0 ;  /* 0x0000000000007245 */ /* 0x000fe40000201000 */
[----:B--2---:R-:W-:-:S05]  /*9b30*/  I2FP.F32.U32 R31, R4 ;  /* 0x00000004001f7245 */ /* 0x004fca0000201000 */
[----:B------:R-:W-:-:S04]  /*9b40*/  FMUL R31, R2, R31 ;  /* 0x0000001f021f7220 */ /* 0x000fc80000400000 */
[----:B----4-:R-:W-:-:S04]  /*9b50*/  FFMA R0, R0, R29, R31 ;  /* 0x0000001d00007223 */ /* 0x010fc8000000001f */
[----:B------:R-:W2:Y:S02]  /*9b60*/  F2I.U32.TRUNC.NTZ R29, R0 ;  /* 0x00000000001d7305 */ /* 0x000ea4000020f000 */
[----:B--2---:R2:W-:Y:S04]  /*9b70*/  STG.E.U8 desc[UR12][R24.64+0x5], R29 ;  /* 0x0000051d18007986 */ /* 0x0045e8000c10110c */
[----:B------:R-:W0:Y:S04]  /*9b80*/  LDG.E.U8 R26, desc[UR12][R20.64+0x3a] ;  /* 0x00003a0c141a7981 */ /* 0x000e28000c1e1100 */
[----:B------:R-:W4:Y:S01]  /*9b90*/  LDG.E R4, desc[UR12][R20.64+0x34] ;  /* 0x0000340c14047981 */ /* 0x000f22000c1e1900 */
[----:B------:R-:W-:Y:S01]  /*9ba0*/  PRMT R3, R3, 0x7772, RZ ;  /* 0x0000777203037816 */ /* 0x000fe200000000ff */
[----:B------:R-:W-:Y:S01]  /*9bb0*/  IMAD.MOV.U32 R0, RZ, RZ, R5 ;  /* 0x000000ffff007224 */ /* 0x000fe200078e0005 */
[----:B------:R-:W-:-:S02]  /*9bc0*/  ISETP.NE.AND P0, PT, R8, 0x1, PT ;  /* 0x000000010800780c */ /* 0x000fc40003f05270 */
[----:B------:R-:W-:Y:S02]  /*9bd0*/  I2FP.F32.U32 R3, R3 ;  /* 0x0000000300037245 */ /* 0x000fe40000201000 */
[----:B0-----:R-:W-:-:S05]  /*9be0*/  I2FP.F32.U32 R27, R26 ;  /* 0x0000001a001b7245 */ /* 0x001fca0000201000 */
[----:B------:R-:W-:-:S04]  /*9bf0*/  FMUL R2, R2, R27 ;  /* 0x0000001b02027220 */ /* 0x000fc80000400000 */
[----:B----4-:R-:W-:-:S04]  /*9c00*/  FFMA R2, R3, R4, R2 ;  /* 0x0000000403027223 */ /* 0x010fc80000000002 */
[----:B------:R-:W0:Y:S02]  /*9c10*/  F2I.U32.TRUNC.NTZ R3, R2 ;  /* 0x0000000200037305 */ /* 0x000e24000020f000 */
[----:B0-----:R2:W-:Y:S01]  /*9c20*/  STG.E.U8 desc[UR12][R24.64+0x6], R3 ;  /* 0x0000060318007986 */ /* 0x0015e2000c10110c */
[----:B------:R-:W-:Y:S05]  /*9c30*/  @!P0 BRA `(.L_x_163) ;  /* 0x0000000000f88947 */ /* 0x000fea0003800000 */
[----:B------:R-:W4:Y:S04]  /*9c40*/  LDG.E.U8 R2, desc[UR12][R20.64+0x38] ;  /* 0x0000380c14027981 */ /* 0x000f28000c1e1100 */
        /* <DEDUP_REMOVED lines=54> */
[----:B------:R-:W-:-:S03]  /*9fb0*/  IMAD.MOV.U32 R0, RZ, RZ, R7 ;  /* 0x000000ffff007224 */ /* 0x000fc600078e0007 */
[----:B------:R-:W-:Y:S02]  /*9fc0*/  I2FP.F32.U32 R3, R3 ;  /* 0x0000000300037245 */ /* 0x000fe40000201000 */
[----:B0-----:R-:W-:-:S05]  /*9fd0*/  I2FP.F32.U32 R27, R26 ;  /* 0x0000001a001b7245 */ /* 0x001fca0000201000 */
[----:B------:R-:W-:-:S04]  /*9fe0*/  FMUL R2, R2, R27 ;  /* 0x0000001b02027220 */ /* 0x000fc80000400000 */
[----:B----4-:R-:W-:-:S04]  /*9ff0*/  FFMA R2, R3, R4, R2 ;  /* 0x0000000403027223 */ /* 0x010fc80000000002 */
[----:B------:R-:W0:Y:S02]  /*a000*/  F2I.U32.TRUNC.NTZ R3, R2 ;  /* 0x0000000200037305 */ /* 0x000e24000020f000 */
[----:B0-----:R2:W-:Y:S02]  /*a010*/  STG.E.U8 desc[UR12][R24.64+0x26], R3 ;  /* 0x0000260318007986 */ /* 0x0015e4000c10110c */
.L_x_163:
[----:B------:R-:W-:Y:S05]  /*a020*/  BSYNC.RECONVERGENT B1 ;  /* 0x0000000000017941 */ /* 0x000fea0003800200 */
.L_x_162:
[----:B------:R-:W-:-:S13]  /*a030*/  ISETP.GE.U32.AND P0, PT, R9, 0x3, PT ;  /* 0x000000030900780c */ /* 0x000fda0003f06070 */
[----:B------:R-:W-:Y:S05]  /*a040*/  @!P0 BRA `(.L_x_161) ;  /* 0x0000000400e08947 */ /* 0x000fea0003800000 */
.L_x_164:
[----:B0-2---:R-:W-:Y:S01]  /*a050*/  IMAD.WIDE R2, R0, 0x10, R22 ;  /* 0x0000001000027825 */ /* 0x005fe200078e0216 */
[----:B------:R-:W4:Y:S04]  /*a060*/  LDG.E.U8 R4, desc[UR12][R20.64+0x38] ;  /* 0x0000380c14047981 */ /* 0x000f28000c1e1100 */
[----:B------:R-:W2:Y:S04]  /*a070*/  LDG.E R27, desc[UR12][R2.64+0x4] ;  /* 0x0000040c021b7981 */ /* 0x000ea8000c1e1900 */
[----:B------:R-:W5:Y:S01]  /*a080*/  LDG.E R26, desc[UR12][R20.64+0x34] ;  /* 0x0000340c141a7981 */ /* 0x000f62000c1e1900 */
[----:B----4-:R-:W-:-:S02]  /*a090*/  I2FP.F32.U32 R31, R4 ;  /* 0x00000004001f7245 */ /* 0x010fc40000201000 */
        /* <DEDUP_REMOVED lines=18> */
[----:B------:R-:W-:-:S04]  /*a1c0*/  PRMT R27, R27, 0x7772, RZ ;  /* 0x000077721b1b7816 */ /* 0x000fc800000000ff */
[----:B------:R-:W-:Y:S02]  /*a1d0*/  I2FP.F32.U32 R27, R27 ;  /* 0x0000001b001b7245 */ /* 0x000fe40000201000 */
[----:B0-----:R-:W-:-:S05]  /*a1e0*/  I2FP.F32.U32 R29, R30 ;  /* 0x0000001e001d7245 */ /* 0x001fca0000201000 */
[----:B------:R-:W-:-:S04]  /*a1f0*/  FMUL R4, R4, R29 ;  /* 0x0000001d04047220 */ /* 0x000fc80000400000 */
[----:B----4-:R-:W-:Y:S02]  /*a200*/  FFMA R27, R27, R28, R4 ;  /* 0x0000001c1b1b7223 */ /* 0x010fe40000000004 */
[----:B------:R-:W4:Y:S04]  /*a210*/  LDG.E R4, desc[UR12][R2.64+0x14] ;  /* 0x0000140c02047981 */ /* 0x000f28000c1e1900 */
[----:B------:R-:W0:Y:S02]  /*a220*/  F2I.U32.TRUNC.NTZ R27, R27 ;  /* 0x0000001b001b7305 */ /* 0x000e24000020f000 */
[----:B0-----:R0:W-:Y:S04]  /*a230*/  STG.E.U8 desc[UR12][R2.64+0x6], R27 ;  /* 0x0000061b02007986 */ /* 0x0011e8000c10110c */
[----:B------:R-:W2:Y:S04]  /*a240*/  LDG.E.U8 R26, desc[UR12][R20.64+0x38] ;  /* 0x0000380c141a7981 */ /* 0x000ea8000c1e1100 */
[----:B------:R-:W5:Y:S01]  /*a250*/  LDG.E R28, desc[UR12][R20.64+0x34] ;  /* 0x0000340c141c7981 */ /* 0x000f62000c1e1900 */
[----:B----4-:R-:W-:-:S04]  /*a260*/  PRMT R29, R4, 0x7770, RZ ;  /* 0x00007770041d7816 */ /* 0x010fc800000000ff */
[----:B------:R-:W-:Y:S02]  /*a270*/  I2FP.F32.U32 R29, R29 ;  /* 0x0000001d001d7245 */ /* 0x000fe40000201000 */
[----:B--2---:R-:W-:Y:S01]  /*a280*/  I2FP.F32.U32 R31, R26 ;  /* 0x0000001a001f7245 */ /* 0x004fe20000201000 */
[----:B-----5:R-:W-:-:S04]  /*a290*/  FADD R26, -R28, 1 ;  /* 0x3f8000001c1a7421 */ /* 0x020fc80000000100 */
[----:B------:R-:W-:-:S04]  /*a2a0*/  FMUL R31, R26, R31 ;  /* 0x0000001f1a1f7220 */ /* 0x000fc80000400000 */
[----:B------:R-:W-:-:S06]  /*a2b0*/  FFMA R29, R28, R29, R31 ;  /* 0x0000001d1c1d7223 */ /* 0x000fcc000000001f */
[----:B------:R-:W2:Y:S02]  /*a2c0*/  F2I.U32.TRUNC.NTZ R29, R29 ;  /* 0x0000001d001d7305 */ /* 0x000ea4000020f000 */
[----:B--2---:R2:W-:Y:S04]  /*a2d0*/  STG.E.U8 desc[UR12][R2.64+0x14], R29 ;  /* 0x0000141d02007986 */ /* 0x0045e8000c10110c */
[----:B------:R-:W4:Y:S04]  /*a2e0*/  LDG.E.U8 R30, desc[UR12][R20.64+0x39] ;  /* 0x0000390c141e7981 */ /* 0x000f28000c1e1100 */
[----:B------:R-:W5:Y:S01]  /*a2f0*/  LDG.E R28, desc[UR12][R20.64+0x34] ;  /* 0x0000340c141c7981 */ /* 0x000f62000c1e1900 */
[----:B0-----:R-:W-:-:S04]  /*a300*/  PRMT R27, R4, 0x7771, RZ ;  /* 0x00007771041b7816 */ /* 0x001fc800000000ff */
[----:B------:R-:W-:Y:S02]  /*a310*/  I2FP.F32.U32 R27, R27 ;  /* 0x0000001b001b7245 */ /* 0x000fe40000201000 */
[----:B----4-:R-:W-:-:S05]  /*a320*/  I2FP.F32.U32 R31, R30 ;  /* 0x0000001e001f7245 */ /* 0x010fca0000201000 */
[----:B------:R-:W-:-:S04]  /*a330*/  FMUL R30, R26, R31 ;  /* 0x0000001f1a1e7220 */ /* 0x000fc80000400000 */
[----:B-----5:R-:W-:-:S06]  /*a340*/  FFMA R27, R27, R28, R30 ;  /* 0x0000001c1b1b7223 */ /* 0x020fcc000000001e */
[----:B------:R-:W0:Y:S02]  /*a350*/  F2I.U32.TRUNC.NTZ R27, R27 ;  /* 0x0000001b001b7305 */ /* 0x000e24000020f000 */
[----:B0-----:R0:W-:Y:S04]  /*a360*/  STG.E.U8 desc[UR12][R2.64+0x15], R27 ;  /* 0x0000151b02007986 */ /* 0x0011e8000c10110c */
[----:B------:R-:W4:Y:S04]  /*a370*/  LDG.E.U8 R28, desc[UR12][R20.64+0x3a] ;  /* 0x00003a0c141c7981 */ /* 0x000f28000c1e1100 */
[----:B--2---:R-:W2:Y:S01]  /*a380*/  LDG.E R29, desc[UR12][R20.64+0x34] ;  /* 0x0000340c141d7981 */ /* 0x004ea2000c1e1900 */
[----:B------:R-:W-:-:S04]  /*a390*/  PRMT R4, R4, 0x7772, RZ ;  /* 0x0000777204047816 */ /* 0x000fc800000000ff */
[----:B------:R-:W-:Y:S02]  /*a3a0*/  I2FP.F32.U32 R4, R4 ;  /* 0x0000000400047245 */ /* 0x000fe40000201000 */
[----:B----4-:R-:W-:-:S05]  /*a3b0*/  I2FP.F32.U32 R31, R28 ;  /* 0x0000001c001f7245 */ /* 0x010fca0000201000 */
[----:B------:R-:W-:-:S04]  /*a3c0*/  FMUL R31, R26, R31 ;  /* 0x0000001f1a1f7220 */ /* 0x000fc80000400000 */
[----:B--2---:R-:W-:Y:S02]  /*a3d0*/  FFMA R29, R4, R29, R31 ;  /* 0x0000001d041d7223 */ /* 0x004fe4000000001f */
[----:B------:R-:W2:Y:S04]  /*a3e0*/  LDG.E R4, desc[UR12][R2.64+0x24] ;  /* 0x0000240c02047981 */ /* 0x000ea8000c1e1900 */
[----:B------:R-:W4:Y:S02]  /*a3f0*/  F2I.U32.TRUNC.NTZ R29, R29 ;  /* 0x0000001d001d7305 */ /* 0x000f24000020f000 */
[----:B----4-:R4:W-:Y:S04]  /*a400*/  STG.E.U8 desc[UR12][R2.64+0x16], R29 ;  /* 0x0000161d02007986 */ /* 0x0109e8000c10110c */
[----:B------:R-:W5:Y:S04]  /*a410*/  LDG.E.U8 R26, desc[UR12][R20.64+0x38] ;  /* 0x0000380c141a7981 */ /* 0x000f68000c1e1100 */
[----:B0-----:R-:W3:Y:S01]  /*a420*/  LDG.E R27, desc[UR12][R20.64+0x34] ;  /* 0x0000340c141b7981 */ /* 0x001ee2000c1e1900 */
[----:B--2---:R-:W-:-:S04]  /*a430*/  PRMT R28, R4, 0x7770, RZ ;  /* 0x00007770041c7816 */ /* 0x004fc800000000ff */
[----:B------:R-:W-:Y:S02]  /*a440*/  I2FP.F32.U32 R28, R28 ;  /* 0x0000001c001c7245 */ /* 0x000fe40000201000 */
[----:B-----5:R-:W-:Y:S01]  /*a450*/  I2FP.F32.U32 R31, R26 ;  /* 0x0000001a001f7245 */ /* 0x020fe20000201000 */
[----:B---3--:R-:W-:-:S04]  /*a460*/  FADD R26, -R27, 1 ;  /* 0x3f8000001b1a7421 */ /* 0x008fc80000000100 */
[----:B------:R-:W-:-:S04]  /*a470*/  FMUL R30, R26, R31 ;  /* 0x0000001f1a1e7220 */ /* 0x000fc80000400000 */
[----:B------:R-:W-:-:S04]  /*a480*/  FFMA R28, R27, R28, R30 ;  /* 0x0000001c1b1c7223 */ /* 0x000fc8000000001e */
[----:B------:R-:W0:Y:S02]  /*a490*/  F2I.U32.TRUNC.NTZ R31, R28 ;  /* 0x0000001c001f7305 */ /* 0x000e24000020f000 */
[----:B0-----:R0:W-:Y:S04]  /*a4a0*/  STG.E.U8 desc[UR12][R2.64+0x24], R31 ;  /* 0x0000241f02007986 */ /* 0x0011e8000c10110c */
[----:B----4-:R-:W2:Y:S04]  /*a4b0*/  LDG.E.U8 R29, desc[UR12][R20.64+0x39] ;  /* 0x0000390c141d7981 */ /* 0x010ea8000c1e1100 */
[----:B------:R-:W3:Y:S01]  /*a4c0*/  LDG.E R30, desc[UR12][R20.64+0x34] ;  /* 0x0000340c141e7981 */ /* 0x000ee2000c1e1900 */
[----:B------:R-:W-:-:S04]  /*a4d0*/  PRMT R27, R4, 0x7771, RZ ;  /* 0x00007771041b7816 */ /* 0x000fc800000000ff */
[----:B------:R-:W-:Y:S02]  /*a4e0*/  I2FP.F32.U32 R27, R27 ;  /* 0x0000001b001b7245 */ /* 0x000fe40000201000 */
[----:B--2---:R-:W-:-:S05]  /*a4f0*/  I2FP.F32.U32 R29, R29 ;  /* 0x0000001d001d7245 */ /* 0x004fca0000201000 */
[----:B------:R-:W-:-:S04]  /*a500*/  FMUL R32, R26, R29 ;  /* 0x0000001d1a207220 */ /* 0x000fc80000400000 */
[----:B---3--:R-:W-:-:S06]  /*a510*/  FFMA R27, R27, R30, R32 ;  /* 0x0000001e1b1b7223 */ /* 0x008fcc0000000020 */
[----:B------:R-:W2:Y:S02]  /*a520*/  F2I.U32.TRUNC.NTZ R27, R27 ;  /* 0x0000001b001b7305 */ /* 0x000ea4000020f000 */
[----:B--2---:R2:W-:Y:S04]  /*a530*/  STG.E.U8 desc[UR12][R2.64+0x25], R27 ;  /* 0x0000251b02007986 */ /* 0x0045e8000c10110c */
[----:B------:R-:W0:Y:S04]  /*a540*/  LDG.E.U8 R28, desc[UR12][R20.64+0x3a] ;  /* 0x00003a0c141c7981 */ /* 0x000e28000c1e1100 */
[----:B------:R-:W3:Y:S01]  /*a550*/  LDG.E R29, desc[UR12][R20.64+0x34] ;  /* 0x0000340c141d7981 */ /* 0x000ee2000c1e1900 */
[----:B------:R-:W-:-:S04]  /*a560*/  PRMT R4, R4, 0x7772, RZ ;  /* 0x0000777204047816 */ /* 0x000fc800000000ff */
[----:B------:R-:W-:Y:S02]  /*a570*/  I2FP.F32.U32 R4, R4 ;  /* 0x0000000400047245 */ /* 0x000fe40000201000 */
[----:B0-----:R-:W-:-:S05]  /*a580*/  I2FP.F32.U32 R31, R28 ;  /* 0x0000001c001f7245 */ /* 0x001fca0000201000 */
[----:B------:R-:W-:-:S04]  /*a590*/  FMUL R31, R26, R31 ;  /* 0x0000001f1a1f7220 */ /* 0x000fc80000400000 */
[----:B---3--:R-:W-:Y:S02]  /*a5a0*/  FFMA R29, R4, R29, R31 ;  /* 0x0000001d041d7223 */ /* 0x008fe4000000001f */
[----:B------:R-:W3:Y:S04]  /*a5b0*/  LDG.E R4, desc[UR12][R2.64+0x34] ;  /* 0x0000340c02047981 */ /* 0x000ee8000c1e1900 */
[----:B------:R-:W0:Y:S02]  /*a5c0*/  F2I.U32.TRUNC.NTZ R29, R29 ;  /* 0x0000001d001d7305 */ /* 0x000e24000020f000 */
[----:B0-----:R0:W-:Y:S04]  /*a5d0*/  STG.E.U8 desc[UR12][R2.64+0x26], R29 ;  /* 0x0000261d02007986 */ /* 0x0011e8000c10110c */
[----:B------:R-:W4:Y:S04]  /*a5e0*/  LDG.E.U8 R26, desc[UR12][R20.64+0x38] ;  /* 0x0000380c141a7981 */ /* 0x000f28000c1e1100 */
[----:B--2---:R-:W2:Y:S01]  /*a5f0*/  LDG.E R27, desc[UR12][R20.64+0x34] ;  /* 0x0000340c141b7981 */ /* 0x004ea2000c1e1900 */
[----:B---3--:R-:W-:-:S04]  /*a600*/  PRMT R28, R4, 0x7770, RZ ;  /* 0x00007770041c7816 */ /* 0x008fc800000000ff */
[----:B------:R-:W-:Y:S02]  /*a610*/  I2FP.F32.U32 R28, R28 ;  /* 0x0000001c001c7245 */ /* 0x000fe40000201000 */
[----:B----4-:R-:W-:Y:S01]  /*a620*/  I2FP.F32.U32 R31, R26 ;  /* 0x0000001a001f7245 */ /* 0x010fe20000201000 */
[----:B--2---:R-:W-:-:S04]  /*a630*/  FADD R26, -R27, 1 ;  /* 0x3f8000001b1a7421 */ /* 0x004fc80000000100 */
[----:B------:R-:W-:-:S04]  /*a640*/  FMUL R30, R26, R31 ;  /* 0x0000001f1a1e7220 */ /* 0x000fc80000400000 */
[----:B------:R-:W-:-:S04]  /*a650*/  FFMA R28, R27, R28, R30 ;  /* 0x0000001c1b1c7223 */ /* 0x000fc8000000001e */
[----:B------:R-:W2:Y:S02]  /*a660*/  F2I.U32.TRUNC.NTZ R31, R28 ;  /* 0x0000001c001f7305 */ /* 0x000ea4000020f000 */
[----:B--2---:R2:W-:Y:S04]  /*a670*/  STG.E.U8 desc[UR12][R2.64+0x34], R31 ;  /* 0x0000341f02007986 */ /* 0x0045e8000c10110c */
[----:B0-----:R-:W3:Y:S04]  /*a680*/  LDG.E.U8 R29, desc[UR12][R20.64+0x39] ;  /* 0x0000390c141d7981 */ /* 0x001ee8000c1e1100 */
[----:B------:R-:W4:Y:S01]  /*a690*/  LDG.E R30, desc[UR12][R20.64+0x34] ;  /* 0x0000340c141e7981 */ /* 0x000f22000c1e1900 */
[----:B------:R-:W-:-:S04]  /*a6a0*/  PRMT R27, R4, 0x7771, RZ ;  /* 0x00007771041b7816 */ /* 0x000fc800000000ff */
[----:B------:R-:W-:Y:S02]  /*a6b0*/  I2FP.F32.U32 R27, R27 ;  /* 0x0000001b001b7245 */ /* 0x000fe40000201000 */
[----:B---3--:R-:W-:-:S05]  /*a6c0*/  I2FP.F32.U32 R29, R29 ;  /* 0x0000001d001d7245 */ /* 0x008fca0000201000 */
[----:B------:R-:W-:-:S04]  /*a6d0*/  FMUL R32, R26, R29 ;  /* 0x0000001d1a207220 */ /* 0x000fc80000400000 */
[----:B----4-:R-:W-:-:S06]  /*a6e0*/  FFMA R27, R27, R30, R32 ;  /* 0x0000001e1b1b7223 */ /* 0x010fcc0000000020 */
[----:B------:R-:W0:Y:S02]  /*a6f0*/  F2I.U32.TRUNC.NTZ R27, R27 ;  /* 0x0000001b001b7305 */ /* 0x000e24000020f000 */
[----:B0-----:R0:W-:Y:S04]  /*a700*/  STG.E.U8 desc[UR12][R2.64+0x35], R27 ;  /* 0x0000351b02007986 */ /* 0x0011e8000c10110c */
[----:B------:R-:W2:Y:S04]  /*a710*/  LDG.E.U8 R28, desc[UR12][R20.64+0x3a] ;  /* 0x00003a0c141c7981 */ /* 0x000ea8000c1e1100 */
[----:B------:R-:W3:Y:S01]  /*a720*/  LDG.E R29, desc[UR12][R20.64+0x34] ;  /* 0x0000340c141d7981 */ /* 0x000ee2000c1e1900 */
[----:B------:R-:W-:-:S04]  /*a730*/  PRMT R4, R4, 0x7772, RZ ;  /* 0x0000777204047816 */ /* 0x000fc800000000ff */
[----:B------:R-:W-:Y:S01]  /*a740*/  I2FP.F32.U32 R4, R4 ;  /* 0x0000000400047245 */ /* 0x000fe20000201000 */
[----:B------:R-:W-:-:S05]  /*a750*/  VIADD R0, R0, 0x4 ;  /* 0x0000000400007836 */ /* 0x000fca0000000000 */
[----:B------:R-:W-:Y:S02]  /*a760*/  ISETP.GE.AND P0, PT, R0, R11, PT ;  /* 0x0000000b0000720c */ /* 0x000fe40003f06270 */
[----:B--2---:R-:W-:-:S05]  /*a770*/  I2FP.F32.U32 R31, R28 ;  /* 0x0000001c001f7245 */ /* 0x004fca0000201000 */
[----:B------:R-:W-:-:S04]  /*a780*/  FMUL R31, R26, R31 ;  /* 0x0000001f1a1f7220 */ /* 0x000fc80000400000 */
[----:B---3--:R-:W-:-:S04]  /*a790*/  FFMA R4, R4, R29, R31 ;  /* 0x0000001d04047223 */ /* 0x008fc8000000001f */
[----:B------:R-:W2:Y:S02]  /*a7a0*/  F2I.U32.TRUNC.NTZ R29, R4 ;  /* 0x00000004001d7305 */ /* 0x000ea4000020f000 */
[----:B--2---:R0:W-:Y:S01]  /*a7b0*/  STG.E.U8 desc[UR12][R2.64+0x36], R29 ;  /* 0x0000361d02007986 */ /* 0x0041e2000c10110c */
[----:B------:R-:W-:Y:S05]  /*a7c0*/  @!P0 BRA `(.L_x_164) ;  /* 0xfffffff800208947 */ /* 0x000fea000383ffff */
.L_x_161:
[----:B------:R-:W-:Y:S05]  /*a7d0*/  BSYNC.RECONVERGENT B0 ;  /* 0x0000000000007941 */ /* 0x000fea0003800200 */
.L_x_160:
[----:B------:R-:W-:Y:S05]  /*a7e0*/  @!P1 BRA `(.L_x_165) ;  /* 0x0000000c00849947 */ /* 0x000fea0003800000 */
[----:B------:R-:W-:-:S03]  /*a7f0*/  UMOV UR7, 0xffffffff ;  /* 0xffffffff00077882 */ /* 0x000fc60000000000 */
[----:B------:R-:W-:Y:S05]  /*a800*/  BRA.DIV UR7, `(.L_x_166) ;  /* 0x0000001607a87947 */ /* 0x000fea000b800000 */
[----:B------:R-:W-:Y:S06]  /*a810*/  BAR.SYNC.DEFER_BLOCKING 0x0 ;  /* 0x0000000000007b1d */ /* 0x000fec0000010000 */
.L_x_228:
        /* <DEDUP_REMOVED lines=14> */
[----:B-1-3--:R-:W0:Y:S01]  /*a900*/  POPC R21, R4 ;  /* 0x0000000400157309 */ /* 0x00ae220000000000 */
[----:B--2---:R-:W0:Y:S02]  /*a910*/  SHFL.IDX PT, R0, R3, R2, 0x1f ;  /* 0x00001f0203007589 */ /* 0x004e2400000e0000 */
[----:B0-----:R-:W-:-:S07]  /*a920*/  IMAD R0, R21, UR4, R0 ;  /* 0x0000000415007c24 */ /* 0x001fce000f8e0200 */
.L_x_169:
[----:B------:R-:W2:Y:S04]  /*a930*/  LD.E.STRONG.GPU R3, desc[UR12][R14.64+0x4] ;  /* 0x0000040c0e037980 */ /* 0x000ea8000c10f900 */
[----:B--2---:R-:W-:Y:S01]  /*a940*/  CCTL.IVALL ;  /* 0x00000000ff00798f */ /* 0x004fe20002000000 */
[----:B------:R-:W-:Y:S05]  /*a950*/  YIELD ;  /* 0x0000000000007946 */ /* 0x000fea0003800000 */
[----:B------:R-:W-:-:S04]  /*a960*/  LOP3.LUT R3, R3, R0, RZ, 0x3c, !PT ;  /* 0x0000000003037212 */ /* 0x000fc800078e3cff */
[----:B------:R-:W-:-:S13]  /*a970*/  ISETP.GT.AND P0, PT, R3, -0x1, PT ;  /* 0xffffffff0300780c */ /* 0x000fda0003f04270 */
[----:B------:R-:W-:Y:S05]  /*a980*/  @P0 BRA `(.L_x_169) ;  /* 0xfffffffc00e80947 */ /* 0x000fea000383ffff */
.L_x_168:
[----:B------:R-:W-:Y:S05]  /*a990*/  BSYNC B0 ;  /* 0x0000000000007941 */ /* 0x000fea0003800000 */
.L_x_167:
[----:B------:R-:W-:-:S03]  /*a9a0*/  UMOV UR7, 0xffffffff ;  /* 0xffffffff00077882 */ /* 0x000fc60000000000 */
[----:B------:R-:W-:Y:S05]  /*a9b0*/  BRA.DIV UR7, `(.L_x_170) ;  /* 0x0000001607687947 */ /* 0x000fea000b800000 */
[----:B------:R-:W-:Y:S06]  /*a9c0*/  BAR.SYNC.DEFER_BLOCKING 0x0 ;  /* 0x0000000000007b1d */ /* 0x000fec0000010000 */
.L_x_159:
[----:B------:R-:W5:Y:S02]  /*a9d0*/  LDCU.64 UR8, c[0x0][0x388] ;  /* 0x00007100ff0877ac */ /* 0x000f640008000a00 */
[----:B-----5:R-:W-:-:S04]  /*a9e0*/  ISETP.NE.U32.AND P0, PT, R22, UR8, PT ;  /* 0x0000000816007c0c */ /* 0x020fc8000bf05070 */
[----:B------:R-:W-:-:S13]  /*a9f0*/  ISETP.NE.AND.EX P0, PT, R23, UR9, PT, P0 ;  /* 0x0000000917007c0c */ /* 0x000fda000bf05300 */
[----:B------:R-:W-:Y:S05]  /*aa00*/  @!P0 BRA `(.L_x_171) ;  /* 0x0000000400bc8947 */ /* 0x000fea0003800000 */
[----:B------:R-:W-:Y:S01]  /*aa10*/  ISETP.GT.AND P0, PT, R11, R12, PT ;  /* 0x0000000c0b00720c */ /* 0x000fe20003f04270 */
[----:B------:R-:W-:-:S12]  /*aa20*/  BSSY.RECONVERGENT B0, `(.L_x_172) ;  /* 0x000004e000007945 */ /* 0x000fd80003800200 */
[----:B------:R-:W-:Y:S05]  /*aa30*/  @!P0 BRA `(.L_x_173) ;  /* 0x0000000400308947 */ /* 0x000fea0003800000 */
[----:B------:R-:W-:Y:S01]  /*aa40*/  ISETP.NE.AND P0, PT, R8, RZ, PT ;  /* 0x000000ff0800720c */ /* 0x000fe20003f05270 */
[----:B------:R-:W-:Y:S01]  /*aa50*/  BSSY.RECONVERGENT B1, `(.L_x_174) ;  /* 0x0000022000017945 */ /* 0x000fe20003800200 */
[----:B01-3--:R-:W-:-:S11]  /*aa60*/  IMAD.MOV.U32 R21, RZ, RZ, R12 ;  /* 0x000000ffff157224 */ /* 0x00bfd600078e000c */
[----:B------:R-:W-:Y:S05]  /*aa70*/  @!P0 BRA `(.L_x_175) ;  /* 0x00000000007c8947 */ /* 0x000fea0003800000 */
[----:B--2---:R-:W2:Y:S04]  /*aa80*/  LDG.E R3, desc[UR12][R24.64] ;  /* 0x0000000c18037981 */ /* 0x004ea8000c1e1900 */
[----:B------:R-:W3:Y:S04]  /*aa90*/  LDG.E R27, desc[UR12][R24.64+0x4] ;  /* 0x0000040c181b7981 */ /* 0x000ee8000c1e1900 */
[----:B----4-:R-:W4:Y:S04]  /*aaa0*/  LDG.E R29, desc[UR12][R24.64+0x8] ;  /* 0x0000080c181d7981 */ /* 0x010f28000c1e1900 */
[----:B------:R-:W5:Y:S01]  /*aab0*/  LDG.E R31, desc[UR12][R24.64+0xc] ;  /* 0x00000c0c181f7981 */ /* 0x000f62000c1e1900 */
[----:B------:R-:W-:Y:S01]  /*aac0*/  ISETP.NE.AND P0, PT, R8, 0x1, PT ;  /* 0x000000010800780c */ /* 0x000fe20003f05270 */
[----:B------:R-:W-:-:S02]  /*aad0*/  IMAD.MOV.U32 R21, RZ, RZ, R5 ;  /* 0x000000ffff157224 */ /* 0x000fc400078e0005 */
[----:B--2---:R0:W-:Y:S04]  /*aae0*/  STG.E desc[UR12][R16.64], R3 ;  /* 0x0000000310007986 */ /* 0x0041e8000c10190c */
[----:B---3--:R0:W-:Y:S04]  /*aaf0*/  STG.E desc[UR12][R16.64+0x4], R27 ;  /* 0x0000041b10007986 */ /* 0x0081e8000c10190c */
[----:B----4-:R0:W-:Y:S04]  /*ab00*/  STG.E desc[UR12][R16.64+0x8], R29 ;  /* 0x0000081d10007986 */ /* 0x0101e8000c10190c */
[----:B-----5:R0:W-:Y:S01]  /*ab10*/  STG.E desc[UR12][R16.64+0xc], R31 ;  /* 0x00000c1f10007986 */ /* 0x0201e2000c10190c */
[----:B------:R-:W-:Y:S05]  /*ab20*/  @!P0 BRA `(.L_x_175) ;  /* 0x0000000000508947 */ /* 0x000fea0003800000 */
[----:B0-----:R-:W2:Y:S04]  /*ab30*/  LDG.E R3, desc[UR12][R24.64+0x10] ;  /* 0x0000100c18037981 */ /* 0x001ea8000c1e1900 */
[----:B------:R-:W3:Y:S04]  /*ab40*/  LDG.E R5, desc[UR12][R24.64+0x14] ;  /* 0x0000140c18057981 */ /* 0x000ee8000c1e1900 */
[----:B------:R-:W4:Y:S04]  /*ab50*/  LDG.E R27, desc[UR12][R24.64+0x18] ;  /* 0x0000180c181b7981 */ /* 0x000f28000c1e1900 */
        /* <DEDUP_REMOVED lines=8> */
[----:B-1----:R-:W2:Y:S04]  /*abe0*/  LDG.E R3, desc[UR12][R24.64+0x20] ;  /* 0x0000200c18037981 */ /* 0x002ea8000c1e1900 */
[----:B------:R-:W3:Y:S04]  /*abf0*/  LDG.E R5, desc[UR12][R24.64+0x24] ;  /* 0x0000240c18057981 */ /* 0x000ee8000c1e1900 */
[----:B------:R-:W4:Y:S04]  /*ac00*/  LDG.E R27, desc[UR12][R24.64+0x28] ;  /* 0x0000280c181b7981 */ /* 0x000f28000c1e1900 */
[----:B------:R-:W5:Y:S01]  /*ac10*/  LDG.E R29, desc[UR12][R24.64+0x2c] ;  /* 0x00002c0c181d7981 */ /* 0x000f62000c1e1900 */
[----:B------:R-:W-:-:S03]  /*ac20*/  IMAD.MOV.U32 R21, RZ, RZ, R7 ;  /* 0x000000ffff157224 */ /* 0x000fc600078e0007 */
[----:B--2---:R0:W-:Y:S04]  /*ac30*/  STG.E desc[UR12][R16.64+0x20], R3 ;  /* 0x0000200310007986 */ /* 0x0041e8000c10190c */
[----:B---3--:R0:W-:Y:S04]  /*ac40*/  STG.E desc[UR12][R16.64+0x24], R5 ;  /* 0x0000240510007986 */ /* 0x0081e8000c10190c */
[----:B----4-:R0:W-:Y:S04]  /*ac50*/  STG.E desc[UR12][R16.64+0x28], R27 ;  /* 0x0000281b10007986 */ /* 0x0101e8000c10190c */
[----:B-----5:R0:W-:Y:S02]  /*ac60*/  STG.E desc[UR12][R16.64+0x2c], R29 ;  /* 0x00002c1d10007986 */ /* 0x0201e4000c10190c */
.L_x_175:
[----:B------:R-:W-:Y:S05]  /*ac70*/  BSYNC.RECONVERGENT B1 ;  /* 0x0000000000017941 */ /* 0x000fea0003800200 */
.L_x_174:
[----:B------:R-:W-:-:S13]  /*ac80*/  ISETP.GE.U32.AND P0, PT, R9, 0x3, PT ;  /* 0x000000030900780c */ /* 0x000fda0003f06070 */
[----:B------:R-:W-:Y:S05]  /*ac90*/  @!P0 BRA `(.L_x_173) ;  /* 0x0000000000988947 */ /* 0x000fea0003800000 */
.L_x_176:
[C---:B012---:R-:W-:Y:S01]  /*aca0*/  IMAD.WIDE R2, R21.reuse, 0x10, R22 ;  /* 0x0000001015027825 */ /* 0x047fe200078e0216 */
[----:B------:R-:W0:Y:S04]  /*acb0*/  LDC.64 R4, c[0x0][0x388] ;  /* 0x0000e200ff047b82 */ /* 0x000e280000000a00 */
[----:B------:R-:W2:Y:S04]  /*acc0*/  LDG.E R7, desc[UR12][R2.64] ;  /* 0x0000000c02077981 */ /* 0x000ea8000c1e1900 */
[----:B----4-:R-:W3:Y:S04]  /*acd0*/  LDG.E R25, desc[UR12][R2.64+0x4] ;  /* 0x0000040c02197981 */ /* 0x010ee8000c1e1900 */
[----:B------:R-:W4:Y:S04]  /*ace0*/  LDG.E R27, desc[UR12][R2.64+0x8] ;  /* 0x0000080c021b7981 */ /* 0x000f28000c1e1900 */
[----:B------:R-:W5:Y:S01]  /*acf0*/  LDG.E R29, desc[UR12][R2.64+0xc] ;  /* 0x00000c0c021d7981 */ /* 0x000f62000c1e1900 */
[----:B0-----:R-:W-:-:S05]  /*ad00*/  IMAD.WIDE R4, R21, 0x10, R4 ;  /* 0x0000001015047825 */ /* 0x001fca00078e0204 */
[----:B--2---:R0:W-:Y:S04]  /*ad10*/  STG.E desc[UR12][R4.64], R7 ;  /* 0x0000000704007986 */ /* 0x0041e8000c10190c */
[----:B---3--:R1:W-:Y:S04]  /*ad20*/  STG.E desc[UR12][R4.64+0x4], R25 ;  /* 0x0000041904007986 */ /* 0x0083e8000c10190c */
[----:B----4-:R2:W-:Y:S04]  /*ad30*/  STG.E desc[UR12][R4.64+0x8], R27 ;  /* 0x0000081b04007986 */ /* 0x0105e8000c10190c */
[----:B-----5:R3:W-:Y:S04]  /*ad40*/  STG.E desc[UR12][R4.64+0xc], R29 ;  /* 0x00000c1d04007986 */ /* 0x0207e8000c10190c */
[----:B------:R-:W4:Y:S04]  /*ad50*/  LDG.E R31, desc[UR12][R2.64+0x10] ;  /* 0x0000100c021f7981 */ /* 0x000f28000c1e1900 */
[----:B------:R-:W5:Y:S04]  /*ad60*/  LDG.E R33, desc[UR12][R2.64+0x14] ;  /* 0x0000140c02217981 */ /* 0x000f68000c1e1900 */
[----:B------:R-:W2:Y:S04]  /*ad70*/  LDG.E R35, desc[UR12][R2.64+0x18] ;  /* 0x0000180c02237981 */ /* 0x000ea8000c1e1900 */
[----:B------:R-:W3:Y:S04]  /*ad80*/  LDG.E R37, desc[UR12][R2.64+0x1c] ;  /* 0x00001c0c02257981 */ /* 0x000ee8000c1e1900 */
[----:B----4-:R4:W-:Y:S04]  /*ad90*/  STG.E desc[UR12][R4.64+0x10], R31 ;  /* 0x0000101f04007986 */ /* 0x0109e8000c10190c */
[----:B-----5:R5:W-:Y:S04]  /*ada0*/  STG.E desc[UR12][R4.64+0x14], R33 ;  /* 0x0000142104007986 */ /* 0x020be8000c10190c */
[----:B--2---:R2:W-:Y:S04]  /*adb0*/  STG.E desc[UR12][R4.64+0x18], R35 ;  /* 0x0000182304007986 */ /* 0x0045e8000c10190c */
[----:B---3--:R3:W-:Y:S04]  /*adc0*/  STG.E desc[UR12][R4.64+0x1c], R37 ;  /* 0x00001c2504007986 */ /* 0x0087e8000c10190c */
[----:B0-----:R-:W4:Y:S04]  /*add0*/  LDG.E R7, desc[UR12][R2.64+0x20] ;  /* 0x0000200c02077981 */ /* 0x001f28000c1e1900 */
[----:B-1----:R-:W5:Y:S04]  /*ade0*/  LDG.E R25, desc[UR12][R2.64+0x24] ;  /* 0x0000240c02197981 */ /* 0x002f68000c1e1900 */
[----:B------:R-:W2:Y:S04]  /*adf0*/  LDG.E R27, desc[UR12][R2.64+0x28] ;  /* 0x0000280c021b7981 */ /* 0x000ea8000c1e1900 */
[----:B------:R-:W3:Y:S04]  /*ae00*/  LDG.E R29, desc[UR12][R2.64+0x2c] ;  /* 0x00002c0c021d7981 */ /* 0x000ee8000c1e1900 */
[----:B----4-:R0:W-:Y:S04]  /*ae10*/  STG.E desc[UR12][R4.64+0x20], R7 ;  /* 0x0000200704007986 */ /* 0x0101e8000c10190c */
[----:B-----5:R0:W-:Y:S04]  /*ae20*/  STG.E desc[UR12][R4.64+0x24], R25 ;  /* 0x0000241904007986 */ /* 0x0201e8000c10190c */
[----:B--2---:R0:W-:Y:S04]  /*ae30*/  STG.E desc[UR12][R4.64+0x28], R27 ;  /* 0x0000281b04007986 */ /* 0x0041e8000c10190c */
[----:B---3--:R0:W-:Y:S04]  /*ae40*/  STG.E desc[UR12][R4.64+0x2c], R29 ;  /* 0x00002c1d04007986 */ /* 0x0081e8000c10190c */
[----:B------:R-:W2:Y:S04]  /*ae50*/  LDG.E R31, desc[UR12][R2.64+0x30] ;  /* 0x0000300c021f7981 */ /* 0x000ea8000c1e1900 */
[----:B------:R-:W3:Y:S04]  /*ae60*/  LDG.E R33, desc[UR12][R2.64+0x34] ;  /* 0x0000340c02217981 */ /* 0x000ee8000c1e1900 */
[----:B------:R-:W4:Y:S04]  /*ae70*/  LDG.E R35, desc[UR12][R2.64+0x38] ;  /* 0x0000380c02237981 */ /* 0x000f28000c1e1900 */
[----:B------:R-:W5:Y:S01]  /*ae80*/  LDG.E R37, desc[UR12][R2.64+0x3c] ;  /* 0x00003c0c02257981 */ /* 0x000f62000c1e1900 */
[----:B------:R-:W-:-:S05]  /*ae90*/  VIADD R21, R21, 0x4 ;  /* 0x0000000415157836 */ /* 0x000fca0000000000 */
[----:B------:R-:W-:Y:S01]  /*aea0*/  ISETP.GE.AND P0, PT, R21, R11, PT ;  /* 0x0000000b1500720c */ /* 0x000fe20003f06270 */
[----:B--2---:R0:W-:Y:S04]  /*aeb0*/  STG.E desc[UR12][R4.64+0x30], R31 ;  /* 0x0000301f04007986 */ /* 0x0041e8000c10190c */
[----:B---3--:R0:W-:Y:S04]  /*aec0*/  STG.E desc[UR12][R4.64+0x34], R33 ;  /* 0x0000342104007986 */ /* 0x0081e8000c10190c */
[----:B----4-:R0:W-:Y:S04]  /*aed0*/  STG.E desc[UR12][R4.64+0x38], R35 ;  /* 0x0000382304007986 */ /* 0x0101e8000c10190c */
[----:B-----5:R0:W-:Y:S01]  /*aee0*/  STG.E desc[UR12][R4.64+0x3c], R37 ;  /* 0x00003c2504007986 */ /* 0x0201e2000c10190c */
[----:B------:R-:W-:Y:S05]  /*aef0*/  @!P0 BRA `(.L_x_176) ;  /* 0xfffffffc00688947 */ /* 0x000fea000383ffff */
.L_x_173:
[----:B------:R-:W-:Y:S05]  /*af00*/  BSYNC.RECONVERGENT B0 ;  /* 0x0000000000007941 */ /* 0x000fea0003800200 */
.L_x_172:
[----:B------:R-:W-:Y:S05]  /*af10*/  @!P1 BRA `(.L_x_177) ;  /* 0x0000000400b49947 */ /* 0x000fea0003800000 */
[----:B------:R-:W-:-:S03]  /*af20*/  UMOV UR7, 0xffffffff ;  /* 0xffffffff00077882 */ /* 0x000fc60000000000 */
[----:B------:R-:W-:Y:S05]  /*af30*/  BRA.DIV UR7, `(.L_x_178) ;  /* 0x0000001207347947 */ /* 0x000fea000b800000 */
[----:B------:R-:W-:Y:S06]  /*af40*/  BAR.SYNC.DEFER_BLOCKING 0x0 ;  /* 0x0000000000007b1d */ /* 0x000fec0000010000 */
.L_x_233:
        /* <DEDUP_REMOVED lines=17> */
.L_x_181:
[----:B------:R-:W2:Y:S04]  /*b060*/  LD.E.STRONG.GPU R3, desc[UR12][R14.64+0x4] ;  /* 0x0000040c0e037980 */ /* 0x000ea8000c10f900 */
[----:B--2---:R-:W-:Y:S01]  /*b070*/  CCTL.IVALL ;  /* 0x00000000ff00798f */ /* 0x004fe20002000000 */
[----:B------:R-:W-:Y:S05]  /*b080*/  YIELD ;  /* 0x0000000000007946 */ /* 0x000fea0003800000 */
[----:B------:R-:W-:-:S04]  /*b090*/  LOP3.LUT R3, R3, R0, RZ, 0x3c, !PT ;  /* 0x0000000003037212 */ /* 0x000fc800078e3cff */
[----:B------:R-:W-:-:S13]  /*b0a0*/  ISETP.GT.AND P0, PT, R3, -0x1, PT ;  /* 0xffffffff0300780c */ /* 0x000fda0003f04270 */
[----:B------:R-:W-:Y:S05]  /*b0b0*/  @P0 BRA `(.L_x_181) ;  /* 0xfffffffc00e80947 */ /* 0x000fea000383ffff */
.L_x_180:
[----:B------:R-:W-:Y:S05]  /*b0c0*/  BSYNC B0 ;  /* 0x0000000000007941 */ /* 0x000fea0003800000 */
.L_x_179:
[----:B------:R-:W-:-:S03]  /*b0d0*/  UMOV UR7, 0xffffffff ;  /* 0xffffffff00077882 */ /* 0x000fc60000000000 */
[----:B------:R-:W-:Y:S05]  /*b0e0*/  BRA.DIV UR7, `(.L_x_182) ;  /* 0x0000000e07f47947 */ /* 0x000fea000b800000 */
[----:B------:R-:W-:Y:S06]  /*b0f0*/  BAR.SYNC.DEFER_BLOCKING 0x0 ;  /* 0x0000000000007b1d */ /* 0x000fec0000010000 */
.L_x_171:
[----:B------:R-:W-:Y:S01]  /*b100*/  ISETP.NE.AND P0, PT, R13, RZ, PT ;  /* 0x000000ff0d00720c */ /* 0x000fe20003f05270 */
[----:B------:R-:W-:-:S12]  /*b110*/  BSSY B0, `(.L_x_183) ;  /* 0x0000047000007945 */ /* 0x000fd80003800000 */
[----:B------:R-:W-:Y:S05]  /*b120*/  @P0 BRA `(.L_x_184) ;  /* 0x0000000400140947 */ /* 0x000fea0003800000 */
[----:B012---:R-:W-:-:S06]  /*b130*/  CS2R R2, SR_CLOCKLO ;  /* 0x0000000000027805 */ /* 0x007fcc0000015000 */
[----:B------:R-:W-:Y:S01]  /*b140*/  IADD3 R34, P0, PT, -R18, R2, RZ ;  /* 0x0000000212227210 */ /* 0x000fe20007f1e1ff */
[----:B------:R-:W-:-:S04]  /*b150*/  IMAD.MOV.U32 R0, RZ, RZ, 0x49742400 ;  /* 0x49742400ff007424 */ /* 0x000fc800078e00ff */
[----:B------:R-:W-:Y:S02]  /*b160*/  IMAD.X R35, R3, 0x1, ~R19, P0 ;  /* 0x0000000103237824 */ /* 0x000fe400000e0e13 */
[----:B------:R-:W-:Y:S02]  /*b170*/  IMAD.MOV.U32 R3, RZ, RZ, 0x358637bd ;  /* 0x358637bdff037424 */ /* 0x000fe400078e00ff */
[----:B------:R-:W0:Y:S02]  /*b180*/  I2F.S64 R34, R34 ;  /* 0x0000002200227312 */ /* 0x000e240000301400 */
[----:B------:R-:W-:-:S04]  /*b190*/  FFMA R0, R3, -R0, 1 ;  /* 0x3f80000003007423 */ /* 0x000fc80000000800 */
[----:B------:R-:W-:Y:S02]  /*b1a0*/  FFMA R3, R0, R3, 9.9999999747524270788e-07 ;  /* 0x358637bd00037423 */ /* 0x000fe40000000003 */
[----:B0-----:R-:W0:Y:S02]  /*b1b0*/  FCHK P0, R34, 1000000 ;  /* 0x4974240022007902 */ /* 0x001e240000000000 */
[----:B------:R-:W-:-:S04]  /*b1c0*/  FFMA R0, R34, R3, RZ ;  /* 0x0000000322007223 */ /* 0x000fc800000000ff */
[----:B------:R-:W-:-:S04]  /*b1d0*/  FFMA R2, R0, -1000000, R34 ;  /* 0xc974240000027823 */ /* 0x000fc80000000022 */
[----:B------:R-:W-:Y:S01]  /*b1e0*/  FFMA R0, R3, R2, R0 ;  /* 0x0000000203007223 */ /* 0x000fe20000000000 */
[----:B0-----:R-:W-:Y:S06]  /*b1f0*/  @!P0 BRA `(.L_x_185) ;  /* 0x00000000000c8947 */ /* 0x001fec0003800000 */
[----:B------:R-:W-:Y:S01]  /*b200*/  IMAD.MOV.U32 R0, RZ, RZ, 0x49742400 ;  /* 0x49742400ff007424 */ /* 0x000fe200078e00ff */
[----:B------:R-:W-:-:S07]  /*b210*/  MOV R28, 0xb230 ;  /* 0x0000b230001c7802 */ /* 0x000fce0000000f00 */
[----:B---34-:R-:W-:Y:S05]  /*b220*/  CALL.REL.NOINC `($__internal_1_$__cuda_sm3x_div_rn_noftz_f32_slowpath) ;  /* 0x0000001000a47944 */ /* 0x018fea0003c00000 */
.L_x_185:
[----:B----4-:R-:W0:Y:S08]  /*b230*/  LDC.64 R24, c[0x0][0x398] ;  /* 0x0000e600ff187b82 */ /* 0x010e300000000a00 */
[----:B------:R-:W1:Y:S01]  /*b240*/  LDC.64 R18, c[0x0][0x3a0] ;  /* 0x0000e800ff127b82 */ /* 0x000e620000000a00 */
[----:B------:R-:W-:-:S07]  /*b250*/  FMUL R2, R0, 1000 ;  /* 0x447a000000027820 */ /* 0x000fce0000400000 */
[----:B---3--:R-:W2:Y:S01]  /*b260*/  LDC.64 R20, c[0x0][0x3a8] ;  /* 0x0000ea00ff147b82 */ /* 0x008ea20000000a00 */
[----:B0-----:R-:W3:Y:S04]  /*b270*/  LDG.E R4, desc[UR12][R24.64+0x10] ;  /* 0x0000100c18047981 */ /* 0x001ee8000c1e1900 */
[----:B------:R-:W3:Y:S04]  /*b280*/  LDG.E R5, desc[UR12][R24.64+0xc] ;  /* 0x00000c0c18057981 */ /* 0x000ee8000c1e1900 */
[----:B------:R-:W4:Y:S01]  /*b290*/  LDG.E R3, desc[UR12][R24.64+0x68] ;  /* 0x0000680c18037981 */ /* 0x000f22000c1e1900 */
[----:B------:R-:W-:-:S03]  /*b2a0*/  FMUL R0, R2, 0.050000000745058059692 ;  /* 0x3d4ccccd02007820 */ /* 0x000fc60000400000 */
[----:B------:R-:W-:Y:S04]  /*b2b0*/  STG.E desc[UR12][R24.64+0x64], R2 ;  /* 0x0000640218007986 */ /* 0x000fe8000c10190c */
[----:B------:R0:W5:Y:S01]  /*b2c0*/  LDG.E.64 R6, desc[UR12][R24.64+0x18] ;  /* 0x0000180c18067981 */ /* 0x000162000c1e1b00 */
[----:B---3--:R-:W-:Y:S01]  /*b2d0*/  FADD R27, R4, R5 ;  /* 0x00000005041b7221 */ /* 0x008fe20000000000 */
[----:B------:R-:W-:Y:S02]  /*b2e0*/  IMAD.MOV.U32 R4, RZ, RZ, 0x1 ;  /* 0x00000001ff047424 */ /* 0x000fe400078e00ff */
[----:B------:R-:W-:Y:S02]  /*b2f0*/  IMAD.MOV.U32 R5, RZ, RZ, 0x0 ;  /* 0x00000000ff057424 */ /* 0x000fe400078e00ff */
[----:B----4-:R-:W-:Y:S01]  /*b300*/  FFMA R23, R3, 0.94999998807907104492, R0 ;  /* 0x3f73333303177823 */ /* 0x010fe20000000000 */
[----:B------:R-:W-:Y:S04]  /*b310*/  STG.E desc[UR12][R24.64+0xc], R27 ;  /* 0x00000c1b18007986 */ /* 0x000fe8000c10190c */
[----:B------:R3:W-:Y:S04]  /*b320*/  STG.E desc[UR12][R24.64+0x68], R23 ;  /* 0x0000681718007986 */ /* 0x0007e8000c10190c */
[----:B------:R0:W5:Y:S04]  /*b330*/  LDG.E R3, desc[UR12][R24.64+0x70] ;  /* 0x0000700c18037981 */ /* 0x000168000c1e1900 */
[----:B-1----:R-:W4:Y:S04]  /*b340*/  ATOMG.E.ADD.64.STRONG.GPU PT, R4, desc[UR12][R18.64], R4 ;  /* 0x80000004120479a8 */ /* 0x002f2800081ef50c */
[----:B------:R-:W2:Y:S02]  /*b350*/  LDG.E R0, desc[UR12][R18.64+0x80] ;  /* 0x0000800c12007981 */ /* 0x000ea4000c1e1900 */
[----:B--2---:R-:W-:-:S05]  /*b360*/  VIADD R29, R0, 0xffffffff ;  /* 0xffffffff001d7836 */ /* 0x004fca0000000000 */
[----:B----4-:R-:W-:-:S05]  /*b370*/  LOP3.LUT R29, R29, R4, RZ, 0xc0, !PT ;  /* 0x000000041d1d7212 */ /* 0x010fca00078ec0ff */
[----:B------:R-:W-:-:S05]  /*b380*/  IMAD.WIDE.U32 R20, R29, 0x100, R20 ;  /* 0x000001001d147825 */ /* 0x000fca00078e0014 */
[----:B---3--:R-:W2:Y:S01]  /*b390*/  LDG.E.64.STRONG.SYS R22, desc[UR12][R20.64] ;  /* 0x0000000c14167981 */ /* 0x008ea2000c1f5b00 */
[----:B------:R-:W1:Y:S01]  /*b3a0*/  LDC.64 R26, c[0x0][0x3a0] ;  /* 0x0000e800ff1a7b82 */ /* 0x000e620000000a00 */
[----:B------:R-:W-:Y:S01]  /*b3b0*/  BSSY B1, `(.L_x_186) ;  /* 0x0000010000017945 */ /* 0x000fe20003800000 */
[----:B------:R-:W-:Y:S01]  /*b3c0*/  IMAD.MOV.U32 R0, RZ, RZ, 0x1 ;  /* 0x00000001ff007424 */ /* 0x000fe200078e00ff */
[----:B--2---:R-:W-:-:S04]  /*b3d0*/  ISETP.NE.U32.AND P0, PT, R22, R4, PT ;  /* 0x000000041600720c */ /* 0x004fc80003f05070 */
[----:B------:R-:W-:Y:S01]  /*b3e0*/  ISETP.NE.AND.EX P0, PT, R23, R5, PT, P0 ;  /* 0x000000051700720c */ /* 0x000fe20003f05300 */
[----:B------:R-:W-:Y:S02]  /*b3f0*/  IMAD.MOV.U32 R22, RZ, RZ, 0x18 ;  /* 0x00000018ff167424 */ /* 0x000fe400078e00ff */
[----:B------:R-:W-:-:S10]  /*b400*/  IMAD.MOV.U32 R23, RZ, RZ, 0xff ;  /* 0x000000ffff177424 */ /* 0x000fd400078e00ff */
[----:B01----:R-:W-:Y:S05]  /*b410*/  @!P0 BRA `(.L_x_187) ;  /* 0x0000000000248947 */ /* 0x003fea0003800000 */
.L_x_188:
[----:B------:R-:W-:Y:S05]  /*b420*/  YIELD ;  /* 0x0000000000007946 */ /* 0x000fea0003800000 */
[----:B------:R-:W-:Y:S06]  /*b430*/  MEMBAR.SC.GPU ;  /* 0x0000000000007992 */ /* 0x000fec0000002000 */
[----:B------:R-:W-:-:S00]  /*b440*/  ERRBAR ;  /* 0x00000000000079ab */ /* 0x000fc00000000000 */
[----:B------:R-:W-:Y:S06]  /*b450*/  CGAERRBAR ;  /* 0x00000000000075ab */ /* 0x000fec0000000000 */
[----:B------:R-:W-:Y:S04]  /*b460*/  CCTL.IVALL ;  /* 0x00000000ff00798f */ /* 0x000fe80002000000 */
[----:B------:R-:W2:Y:S02]  /*b470*/  LDG.E.64.STRONG.SYS R18, desc[UR12][R20.64] ;  /* 0x0000000c14127981 */ /* 0x000ea4000c1f5b00 */
[----:B--2---:R-:W-:-:S04]  /*b480*/  ISETP.NE.U32.AND P0, PT, R18, R4, PT ;  /* 0x000000041200720c */ /* 0x004fc80003f05070 */
[----:B------:R-:W-:-:S13]  /*b490*/  ISETP.NE.AND.EX P0, PT, R19, R5, PT, P0 ;  /* 0x000000051300720c */ /* 0x000fda0003f05300 */
[----:B------:R-:W-:Y:S05]  /*b4a0*/  @P0 BRA `(.L_x_188) ;  /* 0xfffffffc00dc0947 */ /* 0x000fea000383ffff */
.L_x_187:
[----:B------:R-:W-:Y:S05]  /*b4b0*/  BSYNC B1 ;  /* 0x0000000000017941 */ /* 0x000fea0003800000 */
.L_x_186:
[----:B-----5:R-:W-:Y:S04]  /*b4c0*/  STG.E.64 desc[UR12][R20.64+0x10], R6 ;  /* 0x0000100614007986 */ /* 0x020fe8000c101b0c */
[----:B------:R0:W-:Y:S04]  /*b4d0*/  STG.E.64 desc[UR12][R20.64+0x18], R2 ;  /* 0x0000180214007986 */ /* 0x0001e8000c101b0c */
[----:B------:R1:W-:Y:S04]  /*b4e0*/  STG.E.64 desc[UR12][R20.64+0x8], R22 ;  /* 0x0000081614007986 */ /* 0x0003e8000c101b0c */
[----:B------:R1:W-:Y:S01]  /*b4f0*/  STG.E.U8 desc[UR12][R20.64+0x20], R0 ;  /* 0x0000200014007986 */ /* 0x0003e2000c10110c */
[----:B------:R-:W-:Y:S06]  /*b500*/  MEMBAR.SC.GPU ;  /* 0x0000000000007992 */ /* 0x000fec0000002000 */
[----:B------:R-:W-:-:S00]  /*b510*/  ERRBAR ;  /* 0x00000000000079ab */ /* 0x000fc00000000000 */
[----:B------:R-:W-:Y:S06]  /*b520*/  CGAERRBAR ;  /* 0x00000000000075ab */ /* 0x000fec0000000000 */
[----:B------:R-:W-:Y:S04]  /*b530*/  CCTL.IVALL ;  /* 0x00000000ff00798f */ /* 0x000fe80002000000 */
[----:B------:R-:W0:Y:S02]  /*b540*/  LDG.E R27, desc[UR12][R26.64+0x80] ;  /* 0x0000800c1a1b7981 */ /* 0x000e24000c1e1900 */
[----:B0-----:R-:W-:-:S05]  /*b550*/  IADD3 R2, P0, PT, R4, R27, RZ ;  /* 0x0000001b04027210 */ /* 0x001fca0007f1e0ff */
[----:B------:R-:W-:-:S05]  /*b560*/  IMAD.X R3, RZ, RZ, R5, P0 ;  /* 0x000000ffff037224 */ /* 0x000fca00000e0605 */
[----:B------:R1:W-:Y:S03]  /*b570*/  STG.E.64.STRONG.SYS desc[UR12][R20.64], R2 ;  /* 0x0000000214007986 */ /* 0x0003e6000c115b0c */
.L_x_184:
[----:B------:R-:W-:Y:S05]  /*b580*/  BSYNC B0 ;  /* 0x0000000000007941 */ /* 0x000fea0003800000 */
.L_x_183:
[----:B012---:R-:W0:Y:S01]  /*b590*/  LDC.64 R2, c[0x0][0x398] ;  /* 0x0000e600ff027b82 */ /* 0x007e220000000a00 */
[----:B------:R-:W-:Y:S05]  /*b5a0*/  NANOSLEEP 0x186a0 ;  /* 0x000186a00000795d */ /* 0x000fea0003800000 */
[----:B0-----:R-:W2:Y:S02]  /*b5b0*/  LDG.E.STRONG.SYS R2, desc[UR12][R2.64] ;  /* 0x0000000c02027981 */ /* 0x001ea4000c1f5900 */
[----:B--2---:R-:W-:-:S13]  /*b5c0*/  ISETP.NE.AND P0, PT, R2, RZ, PT ;  /* 0x000000ff0200720c */ /* 0x004fda0003f05270 */
[----:B------:R-:W-:Y:S05]  /*b5d0*/  @!P0 BRA `(.L_x_189) ;  /* 0xffffff4c009c8947 */ /* 0x000fea000383ffff */
[----:B------:R-:W-:Y:S05]  /*b5e0*/  EXIT ;  /* 0x000000000000794d */ /* 0x000fea0003800000 */
.L_x_177:
[----:B------:R-:W-:Y:S05]  /*b5f0*/  BPT.TRAP 0x1 ;  /* 0x000000040000795c */ /* 0x000fea0000300000 */
.L_x_165:
[----:B------:R-:W-:Y:S05]  /*b600*/  BPT.TRAP 0x1 ;  /* 0x000000040000795c */ /* 0x000fea0000300000 */
.L_x_153:
[----:B------:R-:W-:Y:S05]  /*b610*/  BPT.TRAP 0x1 ;  /* 0x000000040000795c */ /* 0x000fea0000300000 */
.L_x_135:
[----:B------:R-:W-:Y:S05]  /*b620*/  BPT.TRAP 0x1 ;  /* 0x000000040000795c */ /* 0x000fea0000300000 */
.L_x_103:
[----:B------:R-:W-:Y:S05]  /*b630*/  BPT.TRAP 0x1 ;  /* 0x000000040000795c */ /* 0x000fea0000300000 */
.L_x_38:
[----:B------:R-:W-:Y:S05]  /*b640*/  BPT.TRAP 0x1 ;  /* 0x000000040000795c */ /* 0x000fea0000300000 */
.L_x_20:
[----:B------:R-:W-:Y:S05]  /*b650*/  BPT.TRAP 0x1 ;  /* 0x000000040000795c */ /* 0x000fea0000300000 */
.L_x_4:
[----:B------:R-:W-:Y:S05]  /*b660*/  BPT.TRAP 0x1 ;  /* 0x000000040000795c */ /* 0x000fea0000300000 */
.L_x_5:
[----:B------:R-:W-:Y:S01]  /*b670*/  BSSY B0, `(.L_x_190) ;  /* 0x0000009000007945 */ /* 0x000fe20003800000 */
[----:B012---:R-:W-:Y:S01]  /*b680*/  CS2R R2, SRZ ;  /* 0x0000000000027805 */ /* 0x007fe2000001ff00 */
[----:B---34-:R-:W-:-:S07]  /*b690*/  IMAD.MOV.U32 R0, RZ, RZ, -0x1 ;  /* 0xffffffffff007424 */ /* 0x018fce00078e00ff */
[----:B------:R-:W-:Y:S05]  /*b6a0*/  WARPSYNC.COLLECTIVE.ALL `(.L_x_191) ;  /* 0x0000000000147948 */ /* 0x000fea0003c00000 */
[----:B------:R-:W-:-:S04]  /*b6b0*/  SHF.L.U32 R2, R2, 0x10, RZ ;  /* 0x0000001002027819 */ /* 0x000fc800000006ff */
[----:B------:R-:W-:-:S05]  /*b6c0*/  LOP3.LUT R2, R2, 0xf, R3, 0xf8, !PT ;  /* 0x0000000f02027812 */ /* 0x000fca00078ef803 */
[----:B------:R0:W-:Y:S02]  /*b6d0*/  BAR.SYNC.DEFER_BLOCKING R2, R2 ;  /* 0x000000020000731d */ /* 0x0001e40000010000 */
[----:B0-----:R-:W-:-:S04]  /*b6e0*/  SHF.R.U32 R2, R2, 0x10, RZ ;  /* 0x0000001002027819 */ /* 0x001fc800000016ff */
[----:B------:R-:W-:Y:S05]  /*b6f0*/  ENDCOLLECTIVE ;  /* 0x000000000000791b */ /* 0x000fea0003800000 */
.L_x_191:
[----:B------:R-:W-:Y:S05]  /*b700*/  BSYNC B0 ;  /* 0x0000000000007941 */ /* 0x000fea0003800000 */
.L_x_190:
[----:B------:R-:W-:Y:S05]  /*b710*/  BRA `(.L_x_192) ;  /* 0xffffff4c00dc7947 */ /* 0x000fea000383ffff */
.L_x_9:
[----:B------:R-:W-:Y:S01]  /*b720*/  BSSY B0, `(.L_x_193) ;  /* 0x0000009000007945 */ /* 0x000fe20003800000 */
[----:B01----:R-:W-:Y:S01]  /*b730*/  CS2R R2, SRZ ;  /* 0x0000000000027805 */ /* 0x003fe2000001ff00 */
[----:B------:R-:W-:-:S07]  /*b740*/  IMAD.MOV.U32 R0, RZ, RZ, -0x1 ;  /* 0xffffffffff007424 */ /* 0x000fce00078e00ff */
[----:B------:R-:W-:Y:S05]  /*b750*/  WARPSYNC.COLLECTIVE.ALL `(.L_x_194) ;  /* 0x0000000000147948 */ /* 0x000fea0003c00000 */
[----:B------:R-:W-:-:S04]  /*b760*/  SHF.L.U32 R2, R2, 0x10, RZ ;  /* 0x0000001002027819 */ /* 0x000fc800000006ff */
[----:B------:R-:W-:-:S05]  /*b770*/  LOP3.LUT R2, R2, 0xf, R3, 0xf8, !PT ;  /* 0x0000000f02027812 */ /* 0x000fca00078ef803 */
[----:B------:R0:W-:Y:S02]  /*b780*/  BAR.SYNC.DEFER_BLOCKING R2, R2 ;  /* 0x000000020000731d */ /* 0x0001e40000010000 */
[----:B0-----:R-:W-:-:S04]  /*b790*/  SHF.R.U32 R2, R2, 0x10, RZ ;  /* 0x0000001002027819 */ /* 0x001fc800000016ff */
[----:B------:R-:W-:Y:S05]  /*b7a0*/  ENDCOLLECTIVE ;  /* 0x000000000000791b */ /* 0x000fea0003800000 */
.L_x_194:
[----:B------:R-:W-:Y:S05]  /*b7b0*/  BSYNC B0 ;  /* 0x0000000000007941 */ /* 0x000fea0003800000 */
.L_x_193:
[----:B------:R-:W-:Y:S05]  /*b7c0*/  BRA `(.L_x_195) ;  /* 0xffffff5000207947 */ /* 0x000fea000383ffff */
.L_x_21:
[----:B------:R-:W-:Y:S01]  /*b7d0*/  BSSY B0, `(.L_x_196) ;  /* 0x0000009000007945 */ /* 0x000fe20003800000 */
[----:B012---:R-:W-:Y:S01]  /*b7e0*/  CS2R R2, SRZ ;  /* 0x0000000000027805 */ /* 0x007fe2000001ff00 */
[----:B------:R-:W-:-:S07]  /*b7f0*/  IMAD.MOV.U32 R0, RZ, RZ, -0x1 ;  /* 0xffffffffff007424 */ /* 0x000fce00078e00ff */
[----:B------:R-:W-:Y:S05]  /*b800*/  WARPSYNC.COLLECTIVE.ALL `(.L_x_197) ;  /* 0x0000000000147948 */ /* 0x000fea0003c00000 */
[----:B------:R-:W-:-:S04]  /*b810*/  SHF.L.U32 R2, R2, 0x10, RZ ;  /* 0x0000001002027819 */ /* 0x000fc800000006ff */
[----:B------:R-:W-:-:S05]  /*b820*/  LOP3.LUT R2, R2, 0xf, R3, 0xf8, !PT ;  /* 0x0000000f02027812 */ /* 0x000fca00078ef803 */
[----:B------:R0:W-:Y:S02]  /*b830*/  BAR.SYNC.DEFER_BLOCKING R2, R2 ;  /* 0x000000020000731d */ /* 0x0001e40000010000 */
[----:B0-----:R-:W-:-:S04]  /*b840*/  SHF.R.U32 R2, R2, 0x10, RZ ;  /* 0x0000001002027819 */ /* 0x001fc800000016ff */
[----:B------:R-:W-:Y:S05]  /*b850*/  ENDCOLLECTIVE ;  /* 0x000000000000791b */ /* 0x000fea0003800000 */
.L_x_197:
[----:B------:R-:W-:Y:S05]  /*b860*/  BSYNC B0 ;  /* 0x0000000000007941 */ /* 0x000fea0003800000 */
.L_x_196:
[----:B------:R-:W-:Y:S05]  /*b870*/  BRA `(.L_x_198) ;  /* 0xffffff5c00087947 */ /* 0x000fea000383ffff */
.L_x_25:
        /* <DEDUP_REMOVED lines=9> */
.L_x_200:
[----:B------:R-:W-:Y:S05]  /*b910*/  BSYNC B0 ;  /* 0x0000000000007941 */ /* 0x000fea0003800000 */
.L_x_199:
[----:B------:R-:W-:Y:S05]  /*b920*/  BRA `(.L_x_201) ;  /* 0xffffff5c00487947 */ /* 0x000fea000383ffff */
.L_x_39:
[----:B------:R-:W-:Y:S01]  /*b930*/  BSSY B0, `(.L_x_202) ;  /* 0x0000009000007945 */ /* 0x000fe20003800000 */
[----:B0-----:R-:W-:Y:S01]  /*b940*/  CS2R R2, SRZ ;  /* 0x0000000000027805 */ /* 0x001fe2000001ff00 */
[----:B------:R-:W-:-:S07]  /*b950*/  IMAD.MOV.U32 R0, RZ, RZ, -0x1 ;  /* 0xffffffffff007424 */ /* 0x000fce00078e00ff */
[----:B------:R-:W-:Y:S05]  /*b960*/  WARPSYNC.COLLECTIVE.ALL `(.L_x_203) ;  /* 0x0000000000147948 */ /* 0x000fea0003c00000 */
[----:B------:R-:W-:-:S04]  /*b970*/  SHF.L.U32 R2, R2, 0x10, RZ ;  /* 0x0000001002027819 */ /* 0x000fc800000006ff */
[----:B------:R-:W-:-:S05]  /*b980*/  LOP3.LUT R2, R2, 0xf, R3, 0xf8, !PT ;  /* 0x0000000f02027812 */ /* 0x000fca00078ef803 */
[----:B------:R0:W-:Y:S02]  /*b990*/  BAR.SYNC.DEFER_BLOCKING R2, R2 ;  /* 0x000000020000731d */ /* 0x0001e40000010000 */
[----:B0-----:R-:W-:-:S04]  /*b9a0*/  SHF.R.U32 R2, R2, 0x10, RZ ;  /* 0x0000001002027819 */ /* 0x001fc800000016ff */
[----:B------:R-:W-:Y:S05]  /*b9b0*/  ENDCOLLECTIVE ;  /* 0x000000000000791b */ /* 0x000fea0003800000 */
.L_x_203:
[----:B------:R-:W-:Y:S05]  /*b9c0*/  BSYNC B0 ;  /* 0x0000000000007941 */ /* 0x000fea0003800000 */
.L_x_202:
[----:B------:R-:W-:Y:S05]  /*b9d0*/  BRA `(.L_x_204) ;  /* 0xffffff6800d07947 */ /* 0x000fea000383ffff */
.L_x_43:
        /* <DEDUP_REMOVED lines=9> */
.L_x_206:
[----:B------:R-:W-:Y:S05]  /*ba70*/  BSYNC B0 ;  /* 0x0000000000007941 */ /* 0x000fea0003800000 */
.L_x_205:
[----:B------:R-:W-:Y:S05]  /*ba80*/  BRA `(.L_x_207) ;  /* 0xffffff6c00107947 */ /* 0x000fea000383ffff */
.L_x_104:
        /* <DEDUP_REMOVED lines=9> */
.L_x_209:
[----:B------:R-:W-:Y:S05]  /*bb20*/  BSYNC B0 ;  /* 0x0000000000007941 */ /* 0x000fea0003800000 */
.L_x_208:
[----:B------:R-:W-:Y:S05]  /*bb30*/  BRA `(.L_x_210) ;  /* 0xffffffa400447947 */ /* 0x000fea000383ffff */
.L_x_108:
        /* <DEDUP_REMOVED lines=9> */
.L_x_212:
[----:B------:R-:W-:Y:S05]  /*bbd0*/  BSYNC B0 ;  /* 0x0000000000007941 */ /* 0x000fea0003800000 */
.L_x_211:
[----:B------:R-:W-:Y:S05]  /*bbe0*/  BRA `(.L_x_213) ;  /* 0xffffffa400847947 */ /* 0x000fea000383ffff */
.L_x_136:
[----:B------:R-:W-:Y:S01]  /*bbf0*/  BSSY B0, `(.L_x_214) ;  /* 0x0000009000007945 */ /* 0x000fe20003800000 */
[----:B0-2---:R-:W-:Y:S01]  /*bc00*/  CS2R R2, SRZ ;  /* 0x0000000000027805 */ /* 0x005fe2000001ff00 */
[----:B------:R-:W-:-:S07]  /*bc10*/  IMAD.MOV.U32 R0, RZ, RZ, -0x1 ;  /* 0xffffffffff007424 */ /* 0x000fce00078e00ff */
[----:B-1----:R-:W-:Y:S05]  /*bc20*/  WARPSYNC.COLLECTIVE.ALL `(.L_x_215) ;  /* 0x0000000000147948 */ /* 0x002fea0003c00000 */
[----:B------:R-:W-:-:S04]  /*bc30*/  SHF.L.U32 R2, R2, 0x10, RZ ;  /* 0x0000001002027819 */ /* 0x000fc800000006ff */
[----:B------:R-:W-:-:S05]  /*bc40*/  LOP3.LUT R2, R2, 0xf, R3, 0xf8, !PT ;  /* 0x0000000f02027812 */ /* 0x000fca00078ef803 */
[----:B------:R0:W-:Y:S02]  /*bc50*/  BAR.SYNC.DEFER_BLOCKING R2, R2 ;  /* 0x000000020000731d */ /* 0x0001e40000010000 */
[----:B0-----:R-:W-:-:S04]  /*bc60*/  SHF.R.U32 R2, R2, 0x10, RZ ;  /* 0x0000001002027819 */ /* 0x001fc800000016ff */
[----:B-1----:R-:W-:Y:S05]  /*bc70*/  ENDCOLLECTIVE ;  /* 0x000000000000791b */ /* 0x002fea0003800000 */
.L_x_215:
[----:B------:R-:W-:Y:S05]  /*bc80*/  BSYNC B0 ;  /* 0x0000000000007941 */ /* 0x000fea0003800000 */
.L_x_214:
[----:B------:R-:W-:Y:S05]  /*bc90*/  BRA `(.L_x_216) ;  /* 0xffffffb800e07947 */ /* 0x000fea000383ffff */
.L_x_140:
        /* <DEDUP_REMOVED lines=9> */
.L_x_218:
[----:B------:R-:W-:Y:S05]  /*bd30*/  BSYNC B0 ;  /* 0x0000000000007941 */ /* 0x000fea0003800000 */
.L_x_217:
[----:B------:R-:W-:Y:S05]  /*bd40*/  BRA `(.L_x_219) ;  /* 0xffffffbc00207947 */ /* 0x000fea000383ffff */
.L_x_154:
[----:B------:R-:W-:Y:S01]  /*bd50*/  BSSY B0, `(.L_x_220) ;  /* 0x0000009000007945 */ /* 0x000fe20003800000 */
[----:B0-2---:R-:W-:Y:S01]  /*bd60*/  CS2R R2, SRZ ;  /* 0x0000000000027805 */ /* 0x005fe2000001ff00 */
[----:B------:R-:W-:-:S07]  /*bd70*/  IMAD.MOV.U32 R0, RZ, RZ, -0x1 ;  /* 0xffffffffff007424 */ /* 0x000fce00078e00ff */
[----:B-1-34-:R-:W-:Y:S05]  /*bd80*/  WARPSYNC.COLLECTIVE.ALL `(.L_x_221) ;  /* 0x0000000000147948 */ /* 0x01afea0003c00000 */
[----:B------:R-:W-:-:S04]  /*bd90*/  SHF.L.U32 R2, R2, 0x10, RZ ;  /* 0x0000001002027819 */ /* 0x000fc800000006ff */
[----:B------:R-:W-:-:S05]  /*bda0*/  LOP3.LUT R2, R2, 0xf, R3, 0xf8, !PT ;  /* 0x0000000f02027812 */ /* 0x000fca00078ef803 */
[----:B------:R0:W-:Y:S02]  /*bdb0*/  BAR.SYNC.DEFER_BLOCKING R2, R2 ;  /* 0x000000020000731d */ /* 0x0001e40000010000 */
[----:B0-----:R-:W-:-:S04]  /*bdc0*/  SHF.R.U32 R2, R2, 0x10, RZ ;  /* 0x0000001002027819 */ /* 0x001fc800000016ff */
[----:B-1-34-:R-:W-:Y:S05]  /*bdd0*/  ENDCOLLECTIVE ;  /* 0x000000000000791b */ /* 0x01afea0003800000 */
.L_x_221:
[----:B------:R-:W-:Y:S05]  /*bde0*/  BSYNC B0 ;  /* 0x0000000000007941 */ /* 0x000fea0003800000 */
.L_x_220:
[----:B------:R-:W-:Y:S05]  /*bdf0*/  BRA `(.L_x_222) ;  /* 0xffffffd8007c7947 */ /* 0x000fea000383ffff */
.L_x_158:
        /* <DEDUP_REMOVED lines=9> */
.L_x_224:
[----:B------:R-:W-:Y:S05]  /*be90*/  BSYNC B0 ;  /* 0x0000000000007941 */ /* 0x000fea0003800000 */
.L_x_223:
[----:B------:R-:W-:Y:S05]  /*bea0*/  BRA `(.L_x_225) ;  /* 0xffffffd800bc7947 */ /* 0x000fea000383ffff */
.L_x_166:
        /* <DEDUP_REMOVED lines=9> */
.L_x_227:
[----:B------:R-:W-:Y:S05]  /*bf40*/  BSYNC B0 ;  /* 0x0000000000007941 */ /* 0x000fea0003800000 */
.L_x_226:
[----:B------:R-:W-:Y:S05]  /*bf50*/  BRA `(.L_x_228) ;  /* 0xffffffe800307947 */ /* 0x000fea000383ffff */
.L_x_170:
        /* <DEDUP_REMOVED lines=9> */
.L_x_230:
[----:B------:R-:W-:Y:S05]  /*bff0*/  BSYNC B0 ;  /* 0x0000000000007941 */ /* 0x000fea0003800000 */
.L_x_229:
[----:B------:R-:W-:Y:S05]  /*c000*/  BRA `(.L_x_159) ;  /* 0xffffffe800707947 */ /* 0x000fea000383ffff */
.L_x_178:
[----:B------:R-:W-:Y:S01]  /*c010*/  BSSY B0, `(.L_x_231) ;  /* 0x0000009000007945 */ /* 0x000fe20003800000 */
[----:B012---:R-:W-:Y:S01]  /*c020*/  CS2R R2, SRZ ;  /* 0x0000000000027805 */ /* 0x007fe2000001ff00 */
[----:B------:R-:W-:-:S07]  /*c030*/  IMAD.MOV.U32 R0, RZ, RZ, -0x1 ;  /* 0xffffffffff007424 */ /* 0x000fce00078e00ff */
[----:B---34-:R-:W-:Y:S05]  /*c040*/  WARPSYNC.COLLECTIVE.ALL `(.L_x_232) ;  /* 0x0000000000147948 */ /* 0x018fea0003c00000 */
[----:B------:R-:W-:-:S04]  /*c050*/  SHF.L.U32 R2, R2, 0x10, RZ ;  /* 0x0000001002027819 */ /* 0x000fc800000006ff */
[----:B------:R-:W-:-:S05]  /*c060*/  LOP3.LUT R2, R2, 0xf, R3, 0xf8, !PT ;  /* 0x0000000f02027812 */ /* 0x000fca00078ef803 */
[----:B------:R0:W-:Y:S02]  /*c070*/  BAR.SYNC.DEFER_BLOCKING R2, R2 ;  /* 0x000000020000731d */ /* 0x0001e40000010000 */
[----:B0-----:R-:W-:-:S04]  /*c080*/  SHF.R.U32 R2, R2, 0x10, RZ ;  /* 0x0000001002027819 */ /* 0x001fc800000016ff */
[----:B---34-:R-:W-:Y:S05]  /*c090*/  ENDCOLLECTIVE ;  /* 0x000000000000791b */ /* 0x018fea0003800000 */
.L_x_232:
[----:B------:R-:W-:Y:S05]  /*c0a0*/  BSYNC B0 ;  /* 0x0000000000007941 */ /* 0x000fea0003800000 */
.L_x_231:
[----:B------:R-:W-:Y:S05]  /*c0b0*/  BRA `(.L_x_233) ;  /* 0xffffffec00a47947 */ /* 0x000fea000383ffff */
.L_x_182:
        /* <DEDUP_REMOVED lines=9> */
.L_x_235:
[----:B------:R-:W-:Y:S05]  /*c150*/  BSYNC B0 ;  /* 0x0000000000007941 */ /* 0x000fea0003800000 */
.L_x_234:
[----:B------:R-:W-:Y:S05]  /*c160*/  BRA `(.L_x_171) ;  /* 0xffffffec00e47947 */ /* 0x000fea000383ffff */
        .weak           $__internal_0_$__cuda_sm20_rcp_rn_f32_slowpath
        .type           $__internal_0_$__cuda_sm20_rcp_rn_f32_slowpath,@function
        .size           $__internal_0_$__cuda_sm20_rcp_rn_f32_slowpath,($__internal_1_$__cuda_sm3x_div_rn_noftz_f32_slowpath - $__internal_0_$__cuda_sm20_rcp_rn_f32_slowpath)
$__internal_0_$__cuda_sm20_rcp_rn_f32_slowpath:
[----:B------:R-:W-:Y:S01]  /*c170*/  IMAD.SHL.U32 R27, R7, 0x2, RZ ;  /* 0x00000002071b7824 */ /* 0x000fe200078e00ff */
[----:B------:R-:W-:Y:S04]  /*c180*/  BSSY.RECONVERGENT B3, `(.L_x_236) ;  /* 0x0000030000037945 */ /* 0x000fe80003800200 */
[----:B------:R-:W-:-:S04]  /*c190*/  SHF.R.U32.HI R27, RZ, 0x18, R27 ;  /* 0x00000018ff1b7819 */ /* 0x000fc8000001161b */
[----:B------:R-:W-:-:S13]  /*c1a0*/  ISETP.NE.U32.AND P0, PT, R27, RZ, PT ;  /* 0x000000ff1b00720c */ /* 0x000fda0003f05070 */
[----:B------:R-:W-:Y:S05]  /*c1b0*/  @P0 BRA `(.L_x_237) ;  /* 0x0000000000280947 */ /* 0x000fea0003800000 */
[----:B------:R-:W-:-:S05]  /*c1c0*/  IMAD.SHL.U32 R2, R7, 0x2, RZ ;  /* 0x0000000207027824 */ /* 0x000fca00078e00ff */
[----:B------:R-:W-:-:S13]  /*c1d0*/  ISETP.NE.AND P0, PT, R2, RZ, PT ;  /* 0x000000ff0200720c */ /* 0x000fda0003f05270 */
[----:B------:R-:W-:Y:S01]  /*c1e0*/  @P0 FFMA R42, R7, 1.84467440737095516160e+19, RZ ;  /* 0x5f800000072a0823 */ /* 0x000fe200000000ff */
[----:B------:R-:W-:Y:S08]  /*c1f0*/  @!P0 MUFU.RCP R27, R7 ;  /* 0x00000007001b8308 */ /* 0x000ff00000001000 */
[----:B------:R-:W0:Y:S02]  /*c200*/  @P0 MUFU.RCP R43, R42 ;  /* 0x0000002a002b0308 */ /* 0x000e240000001000 */
[----:B0-----:R-:W-:-:S04]  /*c210*/  @P0 FFMA R2, R42, R43, -1 ;  /* 0xbf8000002a020423 */ /* 0x001fc8000000002b */
[----:B------:R-:W-:-:S04]  /*c220*/  @P0 FADD.FTZ R2, -R2, -RZ ;  /* 0x800000ff02020221 */ /* 0x000fc80000010100 */
[----:B------:R-:W-:-:S04]  /*c230*/  @P0 FFMA R2, R43, R2, R43 ;  /* 0x000000022b020223 */ /* 0x000fc8000000002b */
[----:B------:R-:W-:Y:S01]  /*c240*/  @P0 FFMA R27, R2, 1.84467440737095516160e+19, RZ ;  /* 0x5f800000021b0823 */ /* 0x000fe200000000ff */
[----:B------:R-:W-:Y:S06]  /*c250*/  BRA `(.L_x_238) ;  /* 0x0000000000887947 */ /* 0x000fec0003800000 */
.L_x_237:
[----:B------:R-:W-:-:S05]  /*c260*/  VIADD R43, R27, 0xffffff03 ;  /* 0xffffff031b2b7836 */ /* 0x000fca0000000000 */
[----:B------:R-:W-:-:S13]  /*c270*/  ISETP.GT.U32.AND P0, PT, R43, 0x1, PT ;  /* 0x000000012b00780c */ /* 0x000fda0003f04070 */
[----:B------:R-:W-:Y:S05]  /*c280*/  @P0 BRA `(.L_x_239) ;  /* 0x0000000000780947 */ /* 0x000fea0003800000 */
[----:B------:R-:W-:Y:S01]  /*c290*/  LOP3.LUT R2, R7, 0x7fffff, RZ, 0xc0, !PT ;  /* 0x007fffff07027812 */ /* 0x000fe200078ec0ff */
[----:B------:R-:W-:-:S03]  /*c2a0*/  VIADD R27, R27, 0xffffff04 ;  /* 0xffffff041b1b7836 */ /* 0x000fc60000000000 */
[----:B------:R-:W-:-:S04]  /*c2b0*/  LOP3.LUT R45, R2, 0x3f800000, RZ, 0xfc, !PT ;  /* 0x3f800000022d7812 */ /* 0x000fc800078efcff */
[----:B------:R-:W0:Y:S02]  /*c2c0*/  MUFU.RCP R2, R45 ;  /* 0x0000002d00027308 */ /* 0x000e240000001000 */
[----:B0-----:R-:W-:-:S04]  /*c2d0*/  FFMA R42, R45, R2, -1 ;  /* 0xbf8000002d2a7423 */ /* 0x001fc80000000002 */
[----:B------:R-:W-:-:S04]  /*c2e0*/  FADD.FTZ R44, -R42, -RZ ;  /* 0x800000ff2a2c7221 */ /* 0x000fc80000010100 */
[CCC-:B------:R-:W-:Y:S01]  /*c2f0*/  FFMA.RM R42, R2.reuse, R44.reuse, R2.reuse ;  /* 0x0000002c022a7223 */ /* 0x1c0fe20000004002 */
[----:B------:R-:W-:-:S05]  /*c300*/  FFMA.RP R2, R2, R44, R2 ;  /* 0x0000002c02027223 */ /* 0x000fca0000008002 */
[C---:B------:R-:W-:Y:S02]  /*c310*/  FSETP.NEU.FTZ.AND P0, PT, R42.reuse, R2, PT ;  /* 0x000000022a00720b */ /* 0x040fe40003f1d000 */
[----:B------:R-:W-:Y:S01]  /*c320*/  LOP3.LUT R2, R42, 0x7fffff, RZ, 0xc0, !PT ;  /* 0x007fffff2a027812 */ /* 0x000fe200078ec0ff */
[----:B------:R-:W-:Y:S01]  /*c330*/  IMAD.MOV.U32 R42, RZ, RZ, 0x3 ;  /* 0x00000003ff2a7424 */ /* 0x000fe200078e00ff */
[----:B------:R-:W-:Y:S02]  /*c340*/  SEL R44, RZ, 0xffffffff, !P0 ;  /* 0xffffffffff2c7807 */ /* 0x000fe40004000000 */
[----:B------:R-:W-:Y:S02]  /*c350*/  LOP3.LUT R2, R2, 0x800000, RZ, 0xfc, !PT ;  /* 0x0080000002027812 */ /* 0x000fe400078efcff */
[----:B------:R-:W-:Y:S01]  /*c360*/  SHF.L.U32 R42, R42, R43, RZ ;  /* 0x0000002b2a2a7219 */ /* 0x000fe200000006ff */
[----:B------:R-:W-:Y:S01]  /*c370*/  IMAD.MOV R44, RZ, RZ, -R44 ;  /* 0x000000ffff2c7224 */ /* 0x000fe200078e0a2c */
[----:B------:R-:W-:-:S02]  /*c380*/  SHF.R.U32.HI R27, RZ, R27, R2 ;  /* 0x0000001bff1b7219 */ /* 0x000fc40000011602 */
[----:B------:R-:W-:Y:S02]  /*c390*/  LOP3.LUT R42, R42, R2, RZ, 0xc0, !PT ;  /* 0x000000022a2a7212 */ /* 0x000fe400078ec0ff */
[-C--:B------:R-:W-:Y:S02]  /*c3a0*/  LOP3.LUT P1, RZ, R44, R43.reuse, R2, 0xf8, !PT ;  /* 0x0000002b2cff7212 */ /* 0x080fe4000782f802 */
[----:B------:R-:W-:-:S04]  /*c3b0*/  SHF.R.U32.HI R42, RZ, R43, R42 ;  /* 0x0000002bff2a7219 */ /* 0x000fc8000001162a */
[C---:B------:R-:W-:Y:S02]  /*c3c0*/  LOP3.LUT P0, RZ, R42.reuse, 0x1, RZ, 0xc0, !PT ;  /* 0x000000012aff7812 */ /* 0x040fe4000780c0ff */
[----:B------:R-:W-:-:S04]  /*c3d0*/  LOP3.LUT P2, RZ, R42, 0x2, RZ, 0xc0, !PT ;  /* 0x000000022aff7812 */ /* 0x000fc8000784c0ff */
[----:B------:R-:W-:Y:S02]  /*c3e0*/  PLOP3.LUT P0, PT, P0, P1, P2, 0xe0, 0x0 ;  /* 0x000000000000781c */ /* 0x000fe40000703c20 */
[----:B------:R-:W-:Y:S02]  /*c3f0*/  LOP3.LUT P1, RZ, R7, 0x7fffff, RZ, 0xc0, !PT ;  /* 0x007fffff07ff7812 */ /* 0x000fe4000782c0ff */
[----:B------:R-:W-:-:S05]  /*c400*/  SEL R2, RZ, 0x1, !P0 ;  /* 0x00000001ff027807 */ /* 0x000fca0004000000 */
[----:B------:R-:W-:-:S05]  /*c410*/  IMAD.MOV R2, RZ, RZ, -R2 ;  /* 0x000000ffff027224 */ /* 0x000fca00078e0a02 */
[----:B------:R-:W-:-:S13]  /*c420*/  ISETP.GE.AND P0, PT, R2, RZ, PT ;  /* 0x000000ff0200720c */ /* 0x000fda0003f06270 */
[----:B------:R-:W-:-:S04]  /*c430*/  @!P0 VIADD R27, R27, 0x1 ;  /* 0x000000011b1b8836 */ /* 0x000fc80000000000 */
[----:B------:R-:W-:-:S05]  /*c440*/  @!P1 IMAD.SHL.U32 R27, R27, 0x2, RZ ;  /* 0x000000021b1b9824 */ /* 0x000fca00078e00ff */
[----:B------:R-:W-:Y:S01]  /*c450*/  LOP3.LUT R27, R27, 0x80000000, R7, 0xf8, !PT ;  /* 0x800000001b1b7812 */ /* 0x000fe200078ef807 */
[----:B------:R-:W-:Y:S06]  /*c460*/  BRA `(.L_x_238) ;  /* 0x0000000000047947 */ /* 0x000fec0003800000 */
.L_x_239:
[----:B------:R0:W1:Y:S02]  /*c470*/  MUFU.RCP R27, R7 ;  /* 0x00000007001b7308 */ /* 0x0000640000001000 */
.L_x_238:
[----:B------:R-:W-:Y:S05]  /*c480*/  BSYNC.RECONVERGENT B3 ;  /* 0x0000000000037941 */ /* 0x000fea0003800200 */
.L_x_236:
[----:B-1----:R-:W-:Y:S02]  /*c490*/  IMAD.MOV.U32 R2, RZ, RZ, R27 ;  /* 0x000000ffff027224 */ /* 0x002fe400078e001b */
[----:B------:R-:W-:-:S04]  /*c4a0*/  IMAD.MOV.U32 R27, RZ, RZ, 0x0 ;  /* 0x00000000ff1b7424 */ /* 0x000fc800078e00ff */
[----:B0-----:R-:W-:Y:S05]  /*c4b0*/  RET.REL.NODEC R26 `(persistent_render_kernel) ;  /* 0xffffff381ad07950 */ /* 0x001fea0003c3ffff */
        .weak           $__internal_1_$__cuda_sm3x_div_rn_noftz_f32_slowpath
        .type           $__internal_1_$__cuda_sm3x_div_rn_noftz_f32_slowpath,@function
        .size           $__internal_1_$__cuda_sm3x_div_rn_noftz_f32_slowpath,(.L_x_253 - $__internal_1_$__cuda_sm3x_div_rn_noftz_f32_slowpath)
$__internal_1_$__cuda_sm3x_div_rn_noftz_f32_slowpath:
[----:B------:R-:W-:Y:S01]  /*c4c0*/  SHF.R.U32.HI R2, RZ, 0x17, R0 ;  /* 0x00000017ff027819 */ /* 0x000fe20000011600 */
[----:B------:R-:W-:Y:S01]  /*c4d0*/  BSSY.RECONVERGENT B3, `(.L_x_240) ;  /* 0x0000062000037945 */ /* 0x000fe20003800200 */
[----:B------:R-:W-:Y:S02]  /*c4e0*/  SHF.R.U32.HI R35, RZ, 0x17, R34 ;  /* 0x00000017ff237819 */ /* 0x000fe40000011622 */
[----:B------:R-:W-:Y:S02]  /*c4f0*/  LOP3.LUT R2, R2, 0xff, RZ, 0xc0, !PT ;  /* 0x000000ff02027812 */ /* 0x000fe400078ec0ff */
[----:B------:R-:W-:-:S03]  /*c500*/  LOP3.LUT R35, R35, 0xff, RZ, 0xc0, !PT ;  /* 0x000000ff23237812 */ /* 0x000fc600078ec0ff */
[----:B------:R-:W-:Y:S02]  /*c510*/  VIADD R33, R2, 0xffffffff ;  /* 0xffffffff02217836 */ /* 0x000fe40000000000 */
[----:B------:R-:W-:-:S03]  /*c520*/  VIADD R36, R35, 0xffffffff ;  /* 0xffffffff23247836 */ /* 0x000fc60000000000 */
[----:B------:R-:W-:-:S04]  /*c530*/  ISETP.GT.U32.AND P0, PT, R33, 0xfd, PT ;  /* 0x000000fd2100780c */ /* 0x000fc80003f04070 */
[----:B------:R-:W-:-:S13]  /*c540*/  ISETP.GT.U32.OR P0, PT, R36, 0xfd, P0 ;  /* 0x000000fd2400780c */ /* 0x000fda0000704470 */
[----:B------:R-:W-:Y:S01]  /*c550*/  @!P0 IMAD.MOV.U32 R29, RZ, RZ, RZ ;  /* 0x000000ffff1d8224 */ /* 0x000fe200078e00ff */
[----:B------:R-:W-:Y:S06]  /*c560*/  @!P0 BRA `(.L_x_241) ;  /* 0x00000000005c8947 */ /* 0x000fec0003800000 */
[----:B------:R-:W-:Y:S02]  /*c570*/  FSETP.GTU.FTZ.AND P0, PT, |R34|, +INF , PT ;  /* 0x7f8000002200780b */ /* 0x000fe40003f1c200 */
[----:B------:R-:W-:-:S04]  /*c580*/  FSETP.GTU.FTZ.AND P1, PT, |R0|, +INF , PT ;  /* 0x7f8000000000780b */ /* 0x000fc80003f3c200 */
[----:B------:R-:W-:-:S13]  /*c590*/  PLOP3.LUT P0, PT, P0, P1, PT, 0xf8, 0x8f ;  /* 0x00000000008f781c */ /* 0x000fda0000703f70 */
[----:B------:R-:W-:Y:S05]  /*c5a0*/  @P0 BRA `(.L_x_242) ;  /* 0x00000004004c0947 */ /* 0x000fea0003800000 */
[----:B------:R-:W-:-:S13]  /*c5b0*/  LOP3.LUT P0, RZ, R0, 0x7fffffff, R34, 0xc8, !PT ;  /* 0x7fffffff00ff7812 */ /* 0x000fda000780c822 */
[----:B------:R-:W-:Y:S05]  /*c5c0*/  @!P0 BRA `(.L_x_243) ;  /* 0x00000004003c8947 */ /* 0x000fea0003800000 */
[----:B------:R-:W-:Y:S02]  /*c5d0*/  FSETP.NEU.FTZ.AND P0, PT, |R34|, +INF , PT ;  /* 0x7f8000002200780b */ /* 0x000fe40003f1d200 */
[----:B------:R-:W-:Y:S02]  /*c5e0*/  FSETP.NEU.FTZ.AND P3, PT, |R0|, +INF , PT ;  /* 0x7f8000000000780b */ /* 0x000fe40003f7d200 */
[----:B------:R-:W-:-:S11]  /*c5f0*/  FSETP.NEU.FTZ.AND P1, PT, |R34|, +INF , PT ;  /* 0x7f8000002200780b */ /* 0x000fd60003f3d200 */
[----:B------:R-:W-:Y:S05]  /*c600*/  @!P3 BRA !P0, `(.L_x_243) ;  /* 0x00000004002cb947 */ /* 0x000fea0004000000 */
[----:B------:R-:W-:-:S04]  /*c610*/  LOP3.LUT P0, RZ, R34, 0x7fffffff, RZ, 0xc0, !PT ;  /* 0x7fffffff22ff7812 */ /* 0x000fc8000780c0ff */
[----:B------:R-:W-:-:S13]  /*c620*/  PLOP3.LUT P0, PT, P3, P0, PT, 0x2f, 0xf2 ;  /* 0x0000000000f2781c */ /* 0x000fda0001f00577 */
[----:B------:R-:W-:Y:S05]  /*c630*/  @P0 BRA `(.L_x_244) ;  /* 0x0000000400180947 */ /* 0x000fea0003800000 */
[----:B------:R-:W-:-:S04]  /*c640*/  LOP3.LUT P0, RZ, R0, 0x7fffffff, RZ, 0xc0, !PT ;  /* 0x7fffffff00ff7812 */ /* 0x000fc8000780c0ff */
[----:B------:R-:W-:-:S13]  /*c650*/  PLOP3.LUT P0, PT, P1, P0, PT, 0x2f, 0xf2 ;  /* 0x0000000000f2781c */ /* 0x000fda0000f00577 */
[----:B------:R-:W-:Y:S05]  /*c660*/  @P0 BRA `(.L_x_245) ;  /* 0x0000000400000947 */ /* 0x000fea0003800000 */
[----:B------:R-:W-:Y:S02]  /*c670*/  ISETP.GE.AND P0, PT, R36, RZ, PT ;  /* 0x000000ff2400720c */ /* 0x000fe40003f06270 */
[----:B------:R-:W-:-:S11]  /*c680*/  ISETP.GE.AND P1, PT, R33, RZ, PT ;  /* 0x000000ff2100720c */ /* 0x000fd60003f26270 */
[----:B------:R-:W-:Y:S02]  /*c690*/  @P0 IMAD.MOV.U32 R29, RZ, RZ, RZ ;  /* 0x000000ffff1d0224 */ /* 0x000fe400078e00ff */
[----:B------:R-:W-:Y:S01]  /*c6a0*/  @!P0 FFMA R34, R34, 1.84467440737095516160e+19, RZ ;  /* 0x5f80000022228823 */ /* 0x000fe200000000ff */
[----:B------:R-:W-:Y:S02]  /*c6b0*/  @!P0 IMAD.MOV.U32 R29, RZ, RZ, -0x40 ;  /* 0xffffffc0ff1d8424 */ /* 0x000fe400078e00ff */
[----:B------:R-:W-:Y:S02]  /*c6c0*/  @!P1 FFMA R0, R0, 1.84467440737095516160e+19, RZ ;  /* 0x5f80000000009823 */ /* 0x000fe400000000ff */
[----:B------:R-:W-:-:S07]  /*c6d0*/  @!P1 VIADD R29, R29, 0x40 ;  /* 0x000000401d1d9836 */ /* 0x000fce0000000000 */
.L_x_241:
[----:B------:R-:W-:Y:S01]  /*c6e0*/  LEA R33, R2, 0xc0800000, 0x17 ;  /* 0xc080000002217811 */ /* 0x000fe200078eb8ff */
[----:B------:R-:W-:Y:S01]  /*c6f0*/  VIADD R35, R35, 0xffffff81 ;  /* 0xffffff8123237836 */ /* 0x000fe20000000000 */
[----:B------:R-:W-:Y:S03]  /*c700*/  BSSY.RECONVERGENT B4, `(.L_x_246) ;  /* 0x0000035000047945 */ /* 0x000fe60003800200 */
[----:B------:R-:W-:Y:S02]  /*c710*/  IMAD.IADD R38, R0, 0x1, -R33 ;  /* 0x0000000100267824 */ /* 0x000fe400078e0a21 */
[----:B------:R-:W-:Y:S02]  /*c720*/  IMAD R0, R35, -0x800000, R34 ;  /* 0xff80000023007824 */ /* 0x000fe400078e0222 */
[----:B------:R-:W0:Y:S01]  /*c730*/  MUFU.RCP R36, R38 ;  /* 0x0000002600247308 */ /* 0x000e220000001000 */
[----:B------:R-:W-:-:S04]  /*c740*/  FADD.FTZ R33, -R38, -RZ ;  /* 0x800000ff26217221 */ /* 0x000fc80000010100 */
[----:B0-----:R-:W-:-:S04]  /*c750*/  FFMA R37, R36, R33, 1 ;  /* 0x3f80000024257423 */ /* 0x001fc80000000021 */
[----:B------:R-:W-:-:S04]  /*c760*/  FFMA R37, R36, R37, R36 ;  /* 0x0000002524257223 */ /* 0x000fc80000000024 */
[----:B------:R-:W-:-:S04]  /*c770*/  FFMA R34, R0, R37, RZ ;  /* 0x0000002500227223 */ /* 0x000fc800000000ff */
[----:B------:R-:W-:-:S04]  /*c780*/  FFMA R36, R33, R34, R0 ;  /* 0x0000002221247223 */ /* 0x000fc80000000000 */
[----:B------:R-:W-:Y:S01]  /*c790*/  FFMA R36, R37, R36, R34 ;  /* 0x0000002425247223 */ /* 0x000fe20000000022 */
[----:B------:R-:W-:-:S03]  /*c7a0*/  IADD3 R34, PT, PT, R35, 0x7f, -R2 ;  /* 0x0000007f23227810 */ /* 0x000fc60007ffe802 */
[----:B------:R-:W-:Y:S02]  /*c7b0*/  FFMA R33, R33, R36, R0 ;  /* 0x0000002421217223 */ /* 0x000fe40000000000 */
[----:B------:R-:W-:Y:S02]  /*c7c0*/  IMAD.IADD R29, R34, 0x1, R29 ;  /* 0x00000001221d7824 */ /* 0x000fe400078e021d */
[----:B------:R-:W-:-:S05]  /*c7d0*/  FFMA R0, R37, R33, R36 ;  /* 0x0000002125007223 */ /* 0x000fca0000000024 */
[----:B------:R-:W-:-:S04]  /*c7e0*/  SHF.R.U32.HI R2, RZ, 0x17, R0 ;  /* 0x00000017ff027819 */ /* 0x000fc80000011600 */
[----:B------:R-:W-:-:S05]  /*c7f0*/  LOP3.LUT R2, R2, 0xff, RZ, 0xc0, !PT ;  /* 0x000000ff02027812 */ /* 0x000fca00078ec0ff */
[----:B------:R-:W-:-:S04]  /*c800*/  IMAD.IADD R2, R2, 0x1, R29 ;  /* 0x0000000102027824 */ /* 0x000fc800078e021d */
[----:B------:R-:W-:-:S05]  /*c810*/  VIADD R34, R2, 0xffffffff ;  /* 0xffffffff02227836 */ /* 0x000fca0000000000 */
[----:B------:R-:W-:-:S13]  /*c820*/  ISETP.GE.U32.AND P0, PT, R34, 0xfe, PT ;  /* 0x000000fe2200780c */ /* 0x000fda0003f06070 */
[----:B------:R-:W-:Y:S05]  /*c830*/  @!P0 BRA `(.L_x_247) ;  /* 0x0000000000808947 */ /* 0x000fea0003800000 */
[----:B------:R-:W-:-:S13]  /*c840*/  ISETP.GT.AND P0, PT, R2, 0xfe, PT ;  /* 0x000000fe0200780c */ /* 0x000fda0003f04270 */
[----:B------:R-:W-:Y:S05]  /*c850*/  @P0 BRA `(.L_x_248) ;  /* 0x00000000006c0947 */ /* 0x000fea0003800000 */
[----:B------:R-:W-:-:S13]  /*c860*/  ISETP.GE.AND P0, PT, R2, 0x1, PT ;  /* 0x000000010200780c */ /* 0x000fda0003f06270 */
[----:B------:R-:W-:Y:S05]  /*c870*/  @P0 BRA `(.L_x_249) ;  /* 0x0000000000740947 */ /* 0x000fea0003800000 */
[----:B------:R-:W-:Y:S02]  /*c880*/  ISETP.GE.AND P0, PT, R2, -0x18, PT ;  /* 0xffffffe80200780c */ /* 0x000fe40003f06270 */
[----:B------:R-:W-:-:S11]  /*c890*/  LOP3.LUT R0, R0, 0x80000000, RZ, 0xc0, !PT ;  /* 0x8000000000007812 */ /* 0x000fd600078ec0ff */
[----:B------:R-:W-:Y:S05]  /*c8a0*/  @!P0 BRA `(.L_x_249) ;  /* 0x0000000000688947 */ /* 0x000fea0003800000 */
[CCC-:B------:R-:W-:Y:S01]  /*c8b0*/  FFMA.RZ R29, R37.reuse, R33.reuse, R36.reuse ;  /* 0x00000021251d7223 */ /* 0x1c0fe2000000c024 */
[CCC-:B------:R-:W-:Y:S01]  /*c8c0*/  FFMA.RP R34, R37.reuse, R33.reuse, R36.reuse ;  /* 0x0000002125227223 */ /* 0x1c0fe20000008024 */
[----:B------:R-:W-:Y:S01]  /*c8d0*/  FFMA.RM R37, R37, R33, R36 ;  /* 0x0000002125257223 */ /* 0x000fe20000004024 */
[C---:B------:R-:W-:Y:S01]  /*c8e0*/  VIADD R33, R2.reuse, 0x20 ;  /* 0x0000002002217836 */ /* 0x040fe20000000000 */
[C---:B------:R-:W-:Y:S02]  /*c8f0*/  ISETP.NE.AND P3, PT, R2.reuse, RZ, PT ;  /* 0x000000ff0200720c */ /* 0x040fe40003f65270 */
[----:B------:R-:W-:Y:S02]  /*c900*/  LOP3.LUT R29, R29, 0x7fffff, RZ, 0xc0, !PT ;  /* 0x007fffff1d1d7812 */ /* 0x000fe400078ec0ff */
[----:B------:R-:W-:Y:S01]  /*c910*/  ISETP.NE.AND P1, PT, R2, RZ, PT ;  /* 0x000000ff0200720c */ /* 0x000fe20003f25270 */
[----:B------:R-:W-:Y:S01]  /*c920*/  IMAD.MOV R2, RZ, RZ, -R2 ;  /* 0x000000ffff027224 */ /* 0x000fe200078e0a02 */
[----:B------:R-:W-:-:S02]  /*c930*/  LOP3.LUT R36, R29, 0x800000, RZ, 0xfc, !PT ;  /* 0x008000001d247812 */ /* 0x000fc400078efcff */
[----:B------:R-:W-:Y:S02]  /*c940*/  FSETP.NEU.FTZ.AND P0, PT, R34, R37, PT ;  /* 0x000000252200720b */ /* 0x000fe40003f1d000 */
[----:B------:R-:W-:Y:S02]  /*c950*/  SHF.L.U32 R33, R36, R33, RZ ;  /* 0x0000002124217219 */ /* 0x000fe400000006ff */
[----:B------:R-:W-:Y:S02]  /*c960*/  SEL R29, R2, RZ, P3 ;  /* 0x000000ff021d7207 */ /* 0x000fe40001800000 */
[----:B------:R-:W-:Y:S02]  /*c970*/  ISETP.NE.AND P1, PT, R33, RZ, P1 ;  /* 0x000000ff2100720c */ /* 0x000fe40000f25270 */
[----:B------:R-:W-:Y:S02]  /*c980*/  SHF.R.U32.HI R33, RZ, R29, R36 ;  /* 0x0000001dff217219 */ /* 0x000fe40000011624 */
[----:B------:R-:W-:-:S02]  /*c990*/  PLOP3.LUT P0, PT, P0, P1, PT, 0xf8, 0x8f ;  /* 0x00000000008f781c */ /* 0x000fc40000703f70 */
[----:B------:R-:W-:Y:S02]  /*c9a0*/  SHF.R.U32.HI R29, RZ, 0x1, R33 ;  /* 0x00000001ff1d7819 */ /* 0x000fe40000011621 */
[----:B------:R-:W-:-:S04]  /*c9b0*/  SEL R2, RZ, 0x1, !P0 ;  /* 0x00000001ff027807 */ /* 0x000fc80004000000 */
[----:B------:R-:W-:-:S04]  /*c9c0*/  LOP3.LUT R2, R2, 0x1, R29, 0xf8, !PT ;  /* 0x0000000102027812 */ /* 0x000fc800078ef81d */
[----:B------:R-:W-:-:S05]  /*c9d0*/  LOP3.LUT R2, R2, R33, RZ, 0xc0, !PT ;  /* 0x0000002102027212 */ /* 0x000fca00078ec0ff */
[----:B------:R-:W-:-:S05]  /*c9e0*/  IMAD.IADD R29, R29, 0x1, R2 ;  /* 0x000000011d1d7824 */ /* 0x000fca00078e0202 */
[----:B------:R-:W-:Y:S01]  /*c9f0*/  LOP3.LUT R0, R29, R0, RZ, 0xfc, !PT ;  /* 0x000000001d007212 */ /* 0x000fe200078efcff */
[----:B------:R-:W-:Y:S06]  /*ca00*/  BRA `(.L_x_249) ;  /* 0x0000000000107947 */ /* 0x000fec0003800000 */
.L_x_248:
[----:B------:R-:W-:-:S04]  /*ca10*/  LOP3.LUT R0, R0, 0x80000000, RZ, 0xc0, !PT ;  /* 0x8000000000007812 */ /* 0x000fc800078ec0ff */
[----:B------:R-:W-:Y:S01]  /*ca20*/  LOP3.LUT R0, R0, 0x7f800000, RZ, 0xfc, !PT ;  /* 0x7f80000000007812 */ /* 0x000fe200078efcff */
[----:B------:R-:W-:Y:S06]  /*ca30*/  BRA `(.L_x_249) ;  /* 0x0000000000047947 */ /* 0x000fec0003800000 */
.L_x_247:
[----:B------:R-:W-:-:S07]  /*ca40*/  IMAD R0, R29, 0x800000, R0 ;  /* 0x008000001d007824 */ /* 0x000fce00078e0200 */
.L_x_249:
[----:B------:R-:W-:Y:S05]  /*ca50*/  BSYNC.RECONVERGENT B4 ;  /* 0x0000000000047941 */ /* 0x000fea0003800200 */
.L_x_246:
[----:B------:R-:W-:Y:S05]  /*ca60*/  BRA `(.L_x_250) ;  /* 0x0000000000207947 */ /* 0x000fea0003800000 */
.L_x_245:
[----:B------:R-:W-:-:S04]  /*ca70*/  LOP3.LUT R0, R0, 0x80000000, R34, 0x48, !PT ;  /* 0x8000000000007812 */ /* 0x000fc800078e4822 */
[----:B------:R-:W-:Y:S01]  /*ca80*/  LOP3.LUT R0, R0, 0x7f800000, RZ, 0xfc, !PT ;  /* 0x7f80000000007812 */ /* 0x000fe200078efcff */
[----:B------:R-:W-:Y:S06]  /*ca90*/  BRA `(.L_x_250) ;  /* 0x0000000000147947 */ /* 0x000fec0003800000 */
.L_x_244:
[----:B------:R-:W-:Y:S01]  /*caa0*/  LOP3.LUT R0, R0, 0x80000000, R34, 0x48, !PT ;  /* 0x8000000000007812 */ /* 0x000fe200078e4822 */
[----:B------:R-:W-:Y:S06]  /*cab0*/  BRA `(.L_x_250) ;  /* 0x00000000000c7947 */ /* 0x000fec0003800000 */
.L_x_243:
[----:B------:R-:W0:Y:S01]  /*cac0*/  MUFU.RSQ R0, -QNAN ;  /* 0xffc0000000007908 */ /* 0x000e220000001400 */
[----:B------:R-:W-:Y:S05]  /*cad0*/  BRA `(.L_x_250) ;  /* 0x0000000000047947 */ /* 0x000fea0003800000 */
.L_x_242:
[----:B------:R-:W-:-:S07]  /*cae0*/  FADD.FTZ R0, R34, R0 ;  /* 0x0000000022007221 */ /* 0x000fce0000010000 */
.L_x_250:
[----:B------:R-:W-:Y:S05]  /*caf0*/  BSYNC.RECONVERGENT B3 ;  /* 0x0000000000037941 */ /* 0x000fea0003800200 */
.L_x_240:
[----:B------:R-:W-:-:S04]  /*cb00*/  IMAD.MOV.U32 R29, RZ, RZ, 0x0 ;  /* 0x00000000ff1d7424 */ /* 0x000fc800078e00ff */
[----:B0-----:R-:W-:Y:S05]  /*cb10*/  RET.REL.NODEC R28 `(persistent_render_kernel) ;  /* 0xffffff341c387950 */ /* 0x001fea0003c3ffff */
.L_x_251:
        /* <DEDUP_REMOVED lines=14> */
.L_x_253:


//--------------------- .nv.global.init           --------------------------
	.section	.nv.global.init,"aw",@progbits
	.align	4
.nv.global.init:
	.type		__cudart_i2opi_f,@object
	.size		__cudart_i2opi_f,(.L_0 - __cudart_i2opi_f)
__cudart_i2opi_f:
        /*0000*/ 	.byte	0x41, 0x90, 0x43, 0x3c, 0x99, 0x95, 0x62, 0xdb, 0xc0, 0xdd, 0x34, 0xf5, 0xd1, 0x57, 0x27, 0xfc
        /*0010*/ 	.byte	0x29, 0x15, 0x44, 0x4e, 0x6e, 0x83, 0xf9, 0xa2
.L_0:


//--------------------- .nv.shared.reserved.0     --------------------------
	.section	.nv.shared.reserved.0,"aw",@nobits
	.weak		__nv_reservedSMEM_offset_0_alias
	.size		__nv_reservedSMEM_offset_0_alias, 0, 64
	.other		__nv_reservedSMEM_offset_0_alias,@"STO_CUDA_RESERVED_SHARED STV_DEFAULT"
__nv_reservedSMEM_offset_0_alias:
	.zero		0
	.zero		64


//--------------------- .nv.constant0.stop_renderer --------------------------
	.section	.nv.constant0.stop_renderer,"a",@progbits
	.sectionflags	@""
	.align	4
.nv.constant0.stop_renderer:
	.zero		904


//--------------------- .nv.constant0.init_render_control --------------------------
	.section	.nv.constant0.init_render_control,"a",@progbits
	.sectionflags	@""
	.align	4
.nv.constant0.init_render_control:
	.zero		904


//--------------------- .nv.constant0.persistent_render_kernel --------------------------
	.section	.nv.constant0.persistent_render_kernel,"a",@progbits
	.sectionflags	@""
	.align	4
.nv.constant0.persistent_render_kernel:
	.zero		956


//--------------------- SYMBOLS --------------------------

	.type		.nv.reservedSmem.offset0,@object
	.size		.nv.reservedSmem.offset0,0x4
